// auto-generated by cutlass_sweep.gemm — config: {"arch": "sm_90", "cluster_m": 2, "cluster_n": 1, "dtype": "e4m3", "dtype_b": "e4m3", "layout": "nt", "stages": 0, "tile_k": 64, "tile_m": 64, "tile_n": 64}
#include "cutlass/cutlass.h"
#include "cutlass/gemm/collective/collective_builder.hpp"
#include "cutlass/gemm/device/gemm_universal_adapter.h"
#include "cutlass/gemm/kernel/gemm_universal.hpp"
#include "cutlass/epilogue/collective/collective_builder.hpp"

using ElemA = cutlass::float_e4m3_t;
using ElemB = cutlass::float_e4m3_t;
using ElemCD = cutlass::float_e4m3_t;
using Acc  = float;
using TileShape    = cute::Shape<cute::_64, cute::_64, cute::_64>;
using ClusterShape = cute::Shape<cute::_2, cute::_1, cute::_1>;

using CollectiveEpilogue = typename cutlass::epilogue::collective::CollectiveBuilder<
    cutlass::arch::Sm90, cutlass::arch::OpClassTensorOp,
    TileShape, ClusterShape,
    cutlass::epilogue::collective::EpilogueTileAuto,
    Acc, Acc,
    ElemCD, cutlass::layout::RowMajor, 128 / cutlass::sizeof_bits<ElemCD>::value,
    ElemCD, cutlass::layout::RowMajor, 128 / cutlass::sizeof_bits<ElemCD>::value,
    cutlass::epilogue::collective::EpilogueScheduleAuto
  >::CollectiveOp;

using CollectiveMainloop = typename cutlass::gemm::collective::CollectiveBuilder<
    cutlass::arch::Sm90, cutlass::arch::OpClassTensorOp,
    ElemA, cutlass::layout::RowMajor, 128 / cutlass::sizeof_bits<ElemA>::value,
    ElemB, cutlass::layout::ColumnMajor, 128 / cutlass::sizeof_bits<ElemB>::value,
    Acc,
    TileShape, ClusterShape,
    cutlass::gemm::collective::StageCountAutoCarveout<static_cast<int>(sizeof(typename CollectiveEpilogue::SharedStorage))>,
    cutlass::gemm::collective::KernelScheduleAuto
  >::CollectiveOp;

using GemmKernel = cutlass::gemm::kernel::GemmUniversal<
    cute::Shape<int,int,int,int>,
    CollectiveMainloop,
    CollectiveEpilogue
>;
using Gemm = cutlass::gemm::device::GemmUniversalAdapter<GemmKernel>;

// Force the device kernel symbol into the cubin without needing a host main.
auto* _anchor = &cutlass::device_kernel<GemmKernel>;


// ===== COMPILED SASS (sm_90a) =====

	.target	sm_90a

	.elftype	@"ET_EXEC"


//--------------------- .note.nv.tkinfo           --------------------------
	.section	.note.nv.tkinfo,"",@"SHT_NOTE"
	.sectionflags	@"SHF_NOTE_NV_TKINFO"
	.tkinfo
        /*0018*/ 	.word	0x00000002
        /*0030*/ 	.string	""
        /*0030*/ 	.string	"ptxas"
        /*0030*/ 	.string	"Cuda compilation tools, release 13.0, V13.0.88"
        /*0030*/ 	.string	"Build cuda_13.0.r13.0/compiler.36424714_0"
        /*0030*/ 	.string	"-arch sm_90a -m 64 "



//--------------------- .note.nv.cuinfo           --------------------------
	.section	.note.nv.cuinfo,"",@"SHT_NOTE"
	.sectionflags	@"SHF_NOTE_NV_CUINFO"
        /*0018*/ 	.short	0x0002
        /*001a*/ 	.short	0x005a
        /*001c*/ 	.short	0x0082
	.zero		2


//--------------------- .nv.info                  --------------------------
	.section	.nv.info,"",@"SHT_CUDA_INFO"
	.align	4


	//----- nvinfo : EIATTR_REGCOUNT
	.align		4
        /*0000*/ 	.byte	0x04, 0x2f
        /*0002*/ 	.short	(.L_12 - .L_11)
	.align		4
.L_11:
        /*0004*/ 	.word	index@(_ZN7cutlass13device_kernelINS_4gemm6kernel13GemmUniversalIN4cute5tupleIJiiiiEEENS1_10collective13CollectiveMmaINS1_37MainloopSm90TmaGmmaWarpSpecializedFP8ILi28ENS5_IJNS4_1CILi2EEENSA_ILi1EEESC_EEENS1_32KernelTmaWarpSpecializedPingpongEEENS5_IJNSA_ILi64EEESG_SG_EEENS_12float_e4m3_tENS5_IJlSC_lEEESI_SJ_NS4_8TiledMMAINS4_8MMA_AtomIJNS4_4SM904GMMA30MMA_64x64x32_F32E4M3E4M3_SS_TNILNSN_7ScaleInE1ELSP_1EEEEEENS4_6LayoutINS5_IJSC_SC_SC_EEENS5_IJNSA_ILi0EEESU_SU_EEEEENS5_IJNS4_10UnderscoreESX_SX_EEEEENS4_13SM90_TMA_LOADENS4_14ComposedLayoutINS4_7SwizzleILi2ELi4ELi3EEENS4_18smem_ptr_flag_bitsILi8EEENSS_INS5_IJNSA_ILi8EEESG_EEENS5_IJSG_SC_EEEEEEEvNS4_8identityENS4_23SM90_TMA_LOAD_MULTICASTES1A_vS1B_EENS_8epilogue10collective6detail29Sm90TmaWarpSpecializedAdapterINS1F_15DefaultEpilogueISI_SJ_SJ_NS1E_6thread17LinearCombinationISI_Li1EffLNS1J_9ScaleType4KindE0ELNS_15FloatRoundStyleE2ESI_EENS1_15EpilogueDefaultEEEEEvvEEEEvNT_6ParamsE)
        /*0008*/ 	.word	0x000000a8


	//----- nvinfo : EIATTR_FRAME_SIZE
	.align		4
.L_12:
        /*000c*/ 	.byte	0x04, 0x11
        /*000e*/ 	.short	(.L_14 - .L_13)
	.align		4
.L_13:
        /*0010*/ 	.word	index@(_ZN7cutlass13device_kernelINS_4gemm6kernel13GemmUniversalIN4cute5tupleIJiiiiEEENS1_10collective13CollectiveMmaINS1_37MainloopSm90TmaGmmaWarpSpecializedFP8ILi28ENS5_IJNS4_1CILi2EEENSA_ILi1EEESC_EEENS1_32KernelTmaWarpSpecializedPingpongEEENS5_IJNSA_ILi64EEESG_SG_EEENS_12float_e4m3_tENS5_IJlSC_lEEESI_SJ_NS4_8TiledMMAINS4_8MMA_AtomIJNS4_4SM904GMMA30MMA_64x64x32_F32E4M3E4M3_SS_TNILNSN_7ScaleInE1ELSP_1EEEEEENS4_6LayoutINS5_IJSC_SC_SC_EEENS5_IJNSA_ILi0EEESU_SU_EEEEENS5_IJNS4_10UnderscoreESX_SX_EEEEENS4_13SM90_TMA_LOADENS4_14ComposedLayoutINS4_7SwizzleILi2ELi4ELi3EEENS4_18smem_ptr_flag_bitsILi8EEENSS_INS5_IJNSA_ILi8EEESG_EEENS5_IJSG_SC_EEEEEEEvNS4_8identityENS4_23SM90_TMA_LOAD_MULTICASTES1A_vS1B_EENS_8epilogue10collective6detail29Sm90TmaWarpSpecializedAdapterINS1F_15DefaultEpilogueISI_SJ_SJ_NS1E_6thread17LinearCombinationISI_Li1EffLNS1J_9ScaleType4KindE0ELNS_15FloatRoundStyleE2ESI_EENS1_15EpilogueDefaultEEEEEvvEEEEvNT_6ParamsE)
        /*0014*/ 	.word	0x00000000


	//----- nvinfo : EIATTR_MIN_STACK_SIZE
	.align		4
.L_14:
        /*0018*/ 	.byte	0x04, 0x12
        /*001a*/ 	.short	(.L_16 - .L_15)
	.align		4
.L_15:
        /*001c*/ 	.word	index@(_ZN7cutlass13device_kernelINS_4gemm6kernel13GemmUniversalIN4cute5tupleIJiiiiEEENS1_10collective13CollectiveMmaINS1_37MainloopSm90TmaGmmaWarpSpecializedFP8ILi28ENS5_IJNS4_1CILi2EEENSA_ILi1EEESC_EEENS1_32KernelTmaWarpSpecializedPingpongEEENS5_IJNSA_ILi64EEESG_SG_EEENS_12float_e4m3_tENS5_IJlSC_lEEESI_SJ_NS4_8TiledMMAINS4_8MMA_AtomIJNS4_4SM904GMMA30MMA_64x64x32_F32E4M3E4M3_SS_TNILNSN_7ScaleInE1ELSP_1EEEEEENS4_6LayoutINS5_IJSC_SC_SC_EEENS5_IJNSA_ILi0EEESU_SU_EEEEENS5_IJNS4_10UnderscoreESX_SX_EEEEENS4_13SM90_TMA_LOADENS4_14ComposedLayoutINS4_7SwizzleILi2ELi4ELi3EEENS4_18smem_ptr_flag_bitsILi8EEENSS_INS5_IJNSA_ILi8EEESG_EEENS5_IJSG_SC_EEEEEEEvNS4_8identityENS4_23SM90_TMA_LOAD_MULTICASTES1A_vS1B_EENS_8epilogue10collective6detail29Sm90TmaWarpSpecializedAdapterINS1F_15DefaultEpilogueISI_SJ_SJ_NS1E_6thread17LinearCombinationISI_Li1EffLNS1J_9ScaleType4KindE0ELNS_15FloatRoundStyleE2ESI_EENS1_15EpilogueDefaultEEEEEvvEEEEvNT_6ParamsE)
        /*0020*/ 	.word	0x00000000
.L_16:


//--------------------- .nv.compat                --------------------------
	.section	.nv.compat,"",@"SHT_CUDA_COMPAT_INFO"
	.align	4
        /*0000*/ 	.byte	0x02, 0x09, 0x01, 0x00, 0x02, 0x02, 0x04, 0x00, 0x02, 0x05, 0x05, 0x00, 0x03, 0x07, 0x01, 0x01
        /*0010*/ 	.byte	0x02, 0x03, 0x01, 0x00, 0x02, 0x06, 0x01, 0x00, 0x04, 0x0b, 0x08, 0x00, 0x00, 0x00, 0x00, 0x00
        /*0020*/ 	.byte	0x00, 0x00, 0x00, 0x00


//--------------------- .nv.info._ZN7cutlass13device_kernelINS_4gemm6kernel13GemmUniversalIN4cute5tupleIJiiiiEEENS1_10collective13CollectiveMmaINS1_37MainloopSm90TmaGmmaWarpSpecializedFP8ILi28ENS5_IJNS4_1CILi2EEENSA_ILi1EEESC_EEENS1_32KernelTmaWarpSpecializedPingpongEEENS5_IJNSA_ILi64EEESG_SG_EEENS_12float_e4m3_tENS5_IJlSC_lEEESI_SJ_NS4_8TiledMMAINS4_8MMA_AtomIJNS4_4SM904GMMA30MMA_64x64x32_F32E4M3E4M3_SS_TNILNSN_7ScaleInE1ELSP_1EEEEEENS4_6LayoutINS5_IJSC_SC_SC_EEENS5_IJNSA_ILi0EEESU_SU_EEEEENS5_IJNS4_10UnderscoreESX_SX_EEEEENS4_13SM90_TMA_LOADENS4_14ComposedLayoutINS4_7SwizzleILi2ELi4ELi3EEENS4_18smem_ptr_flag_bitsILi8EEENSS_INS5_IJNSA_ILi8EEESG_EEENS5_IJSG_SC_EEEEEEEvNS4_8identityENS4_23SM90_TMA_LOAD_MULTICASTES1A_vS1B_EENS_8epilogue10collective6detail29Sm90TmaWarpSpecializedAdapterINS1F_15DefaultEpilogueISI_SJ_SJ_NS1E_6thread17LinearCombinationISI_Li1EffLNS1J_9ScaleType4KindE0ELNS_15FloatRoundStyleE2ESI_EENS1_15EpilogueDefaultEEEEEvvEEEEvNT_6ParamsE --------------------------
	.section	.nv.info._ZN7cutlass13device_kernelINS_4gemm6kernel13GemmUniversalIN4cute5tupleIJiiiiEEENS1_10collective13CollectiveMmaINS1_37MainloopSm90TmaGmmaWarpSpecializedFP8ILi28ENS5_IJNS4_1CILi2EEENSA_ILi1EEESC_EEENS1_32KernelTmaWarpSpecializedPingpongEEENS5_IJNSA_ILi64EEESG_SG_EEENS_12float_e4m3_tENS5_IJlSC_lEEESI_SJ_NS4_8TiledMMAINS4_8MMA_AtomIJNS4_4SM904GMMA30MMA_64x64x32_F32E4M3E4M3_SS_TNILNSN_7ScaleInE1ELSP_1EEEEEENS4_6LayoutINS5_IJSC_SC_SC_EEENS5_IJNSA_ILi0EEESU_SU_EEEEENS5_IJNS4_10UnderscoreESX_SX_EEEEENS4_13SM90_TMA_LOADENS4_14ComposedLayoutINS4_7SwizzleILi2ELi4ELi3EEENS4_18smem_ptr_flag_bitsILi8EEENSS_INS5_IJNSA_ILi8EEESG_EEENS5_IJSG_SC_EEEEEEEvNS4_8identityENS4_23SM90_TMA_LOAD_MULTICASTES1A_vS1B_EENS_8epilogue10collective6detail29Sm90TmaWarpSpecializedAdapterINS1F_15DefaultEpilogueISI_SJ_SJ_NS1E_6thread17LinearCombinationISI_Li1EffLNS1J_9ScaleType4KindE0ELNS_15FloatRoundStyleE2ESI_EENS1_15EpilogueDefaultEEEEEvvEEEEvNT_6ParamsE,"",@"SHT_CUDA_INFO"
	.sectionflags	@""
	.align	4


	//----- nvinfo : EIATTR_CUDA_API_VERSION
	.align		4
        /*0000*/ 	.byte	0x04, 0x37
        /*0002*/ 	.short	(.L_18 - .L_17)
.L_17:
        /*0004*/ 	.word	0x00000082


	//----- nvinfo : EIATTR_KPARAM_INFO
	.align		4
.L_18:
        /*0008*/ 	.byte	0x04, 0x17
        /*000a*/ 	.short	(.L_20 - .L_19)
.L_19:
        /*000c*/ 	.word	0x00000000
        /*0010*/ 	.short	0x0000
        /*0012*/ 	.short	0x0070
        /*0014*/ 	.byte	0x00, 0xf0, 0x01, 0x10


	//----- nvinfo : EIATTR_SPARSE_MMA_MASK
	.align		4
.L_20:
        /*0018*/ 	.byte	0x03, 0x50
        /*001a*/ 	.short	0x0000


	//----- nvinfo : EIATTR_MAXREG_COUNT
	.align		4
        /*001c*/ 	.byte	0x03, 0x1b
        /*001e*/ 	.short	0x00a8


	//----- nvinfo : EIATTR_NUM_BARRIERS
	.align		4
        /*0020*/ 	.byte	0x02, 0x4c
        /*0022*/ 	.byte	0x01
	.zero		1


	//----- nvinfo : EIATTR_MERCURY_ISA_VERSION
	.align		4
        /*0024*/ 	.byte	0x03, 0x5f
        /*0026*/ 	.short	0x0101


	//----- nvinfo : EIATTR_INT_WARP_WIDE_INSTR_OFFSETS
	.align		4
        /*0028*/ 	.byte	0x04, 0x31
        /*002a*/ 	.short	(.L_22 - .L_21)


	//   ....[0]....
.L_21:
        /*002c*/ 	.word	0x000007e0


	//   ....[1]....
        /*0030*/ 	.word	0x00000820


	//   ....[2]....
        /*0034*/ 	.word	0x00000860


	//   ....[3]....
        /*0038*/ 	.word	0x00000900


	//   ....[4]....
        /*003c*/ 	.word	0x00000920


	//   ....[5]....
        /*0040*/ 	.word	0x00000980


	//   ....[6]....
        /*0044*/ 	.word	0x00000a70


	//   ....[7]....
        /*0048*/ 	.word	0x00000ac0


	//   ....[8]....
        /*004c*/ 	.word	0x00002aa0


	//----- nvinfo : EIATTR_COOP_GROUP_MASK_REGIDS
	.align		4
.L_22:
        /*0050*/ 	.byte	0x04, 0x29
        /*0052*/ 	.short	(.L_24 - .L_23)


	//   ....[0]....
.L_23:
        /*0054*/ 	.word	0xffffffff


	//   ....[1]....
        /*0058*/ 	.word	0xffffffff


	//   ....[2]....
        /*005c*/ 	.word	0xffffffff


	//   ....[3]....
        /*0060*/ 	.word	0xffffffff


	//   ....[4]....
        /*0064*/ 	.word	0xffffffff


	//   ....[5]....
        /*0068*/ 	.word	0xffffffff


	//   ....[6]....
        /*006c*/ 	.word	0xffffffff


	//----- nvinfo : EIATTR_COOP_GROUP_INSTR_OFFSETS
	.align		4
.L_24:
        /*0070*/ 	.byte	0x04, 0x28
        /*0072*/ 	.short	(.L_26 - .L_25)


	//   ....[0]....
.L_25:
        /*0074*/ 	.word	0x00000060


	//   ....[1]....
        /*0078*/ 	.word	0x00000070


	//   ....[2]....
        /*007c*/ 	.word	0x00000130


	//   ....[3]....
        /*0080*/ 	.word	0x000005f0


	//   ....[4]....
        /*0084*/ 	.word	0x00000630


	//   ....[5]....
        /*0088*/ 	.word	0x000006b0


	//   ....[6]....
        /*008c*/ 	.word	0x00000c80


	//----- nvinfo : EIATTR_REG_RECONFIG
	.align		4
.L_26:
        /*0090*/ 	.byte	0x01, 0x54
	.zero		2


	//----- nvinfo : EIATTR_MBARRIER_INSTR_OFFSETS
	.align		4
        /*0094*/ 	.byte	0x04, 0x39
        /*0096*/ 	.short	(.L_28 - .L_27)


	//   ....[0]....
.L_27:
        /*0098*/ 	.word	0x00000250
        /*009c*/ 	.word	0x000000ff
        /*00a0*/ 	.word	0x00000000
        /*00a4*/ 	.short	0x0100
        /*00a6*/ 	.byte	0x08
	.zero		1


	//   ....[1]....
        /*00a8*/ 	.word	0x00000260
        /*00ac*/ 	.word	0x000000ff
        /*00b0*/ 	.word	0x000000e0
        /*00b4*/ 	.short	0x0100
        /*00b6*/ 	.byte	0x08
	.zero		1


	//   ....[2]....
        /*00b8*/ 	.word	0x00000270
        /*00bc*/ 	.word	0x000000ff
        /*00c0*/ 	.word	0x00000008
        /*00c4*/ 	.short	0x0100
        /*00c6*/ 	.byte	0x08
	.zero		1


	//   ....[3]....
        /*00c8*/ 	.word	0x00000280
        /*00cc*/ 	.word	0x000000ff
        /*00d0*/ 	.word	0x000000e8
        /*00d4*/ 	.short	0x0100
        /*00d6*/ 	.byte	0x08
	.zero		1


	//   ....[4]....
        /*00d8*/ 	.word	0x00000290
        /*00dc*/ 	.word	0x000000ff
        /*00e0*/ 	.word	0x00000010
        /*00e4*/ 	.short	0x0100
        /*00e6*/ 	.byte	0x08
	.zero		1


	//   ....[5]....
        /*00e8*/ 	.word	0x000002a0
        /*00ec*/ 	.word	0x000000ff
        /*00f0*/ 	.word	0x000000f0
        /*00f4*/ 	.short	0x0100
        /*00f6*/ 	.byte	0x08
	.zero		1


	//   ....[6]....
        /*00f8*/ 	.word	0x000002b0
        /*00fc*/ 	.word	0x000000ff
        /*0100*/ 	.word	0x00000018
        /*0104*/ 	.short	0x0100
        /*0106*/ 	.byte	0x08
	.zero		1


	//   ....[7]....
        /*0108*/ 	.word	0x000002c0
        /*010c*/ 	.word	0x000000ff
        /*0110*/ 	.word	0x000000f8
        /*0114*/ 	.short	0x0100
        /*0116*/ 	.byte	0x08
	.zero		1


	//   ....[8]....
        /*0118*/ 	.word	0x000002d0
        /*011c*/ 	.word	0x000000ff
        /*0120*/ 	.word	0x00000020
        /*0124*/ 	.short	0x0100
        /*0126*/ 	.byte	0x08
	.zero		1


	//   ....[9]....
        /*0128*/ 	.word	0x000002e0
        /*012c*/ 	.word	0x000000ff
        /*0130*/ 	.word	0x00000100
        /*0134*/ 	.short	0x0100
        /*0136*/ 	.byte	0x08
	.zero		1


	//   ....[10]....
        /*0138*/ 	.word	0x000002f0
        /*013c*/ 	.word	0x000000ff
        /*0140*/ 	.word	0x00000028
        /*0144*/ 	.short	0x0100
        /*0146*/ 	.byte	0x08
	.zero		1


	//   ....[11]....
        /*0148*/ 	.word	0x00000300
        /*014c*/ 	.word	0x000000ff
        /*0150*/ 	.word	0x00000108
        /*0154*/ 	.short	0x0100
        /*0156*/ 	.byte	0x08
	.zero		1


	//   ....[12]....
        /*0158*/ 	.word	0x00000310
        /*015c*/ 	.word	0x000000ff
        /*0160*/ 	.word	0x00000030
        /*0164*/ 	.short	0x0100
        /*0166*/ 	.byte	0x08
	.zero		1


	//   ....[13]....
        /*0168*/ 	.word	0x00000320
        /*016c*/ 	.word	0x000000ff
        /*0170*/ 	.word	0x00000110
        /*0174*/ 	.short	0x0100
        /*0176*/ 	.byte	0x08
	.zero		1


	//   ....[14]....
        /*0178*/ 	.word	0x00000330
        /*017c*/ 	.word	0x000000ff
        /*0180*/ 	.word	0x00000038
        /*0184*/ 	.short	0x0100
        /*0186*/ 	.byte	0x08
	.zero		1


	//   ....[15]....
        /*0188*/ 	.word	0x00000340
        /*018c*/ 	.word	0x000000ff
        /*0190*/ 	.word	0x00000118
        /*0194*/ 	.short	0x0100
        /*0196*/ 	.byte	0x08
	.zero		1


	//   ....[16]....
        /*0198*/ 	.word	0x00000350
        /*019c*/ 	.word	0x000000ff
        /*01a0*/ 	.word	0x00000040
        /*01a4*/ 	.short	0x0100
        /*01a6*/ 	.byte	0x08
	.zero		1


	//   ....[17]....
        /*01a8*/ 	.word	0x00000360
        /*01ac*/ 	.word	0x000000ff
        /*01b0*/ 	.word	0x00000120
        /*01b4*/ 	.short	0x0100
        /*01b6*/ 	.byte	0x08
	.zero		1


	//   ....[18]....
        /*01b8*/ 	.word	0x00000370
        /*01bc*/ 	.word	0x000000ff
        /*01c0*/ 	.word	0x00000048
        /*01c4*/ 	.short	0x0100
        /*01c6*/ 	.byte	0x08
	.zero		1


	//   ....[19]....
        /*01c8*/ 	.word	0x00000380
        /*01cc*/ 	.word	0x000000ff
        /*01d0*/ 	.word	0x00000128
        /*01d4*/ 	.short	0x0100
        /*01d6*/ 	.byte	0x08
	.zero		1


	//   ....[20]....
        /*01d8*/ 	.word	0x00000390
        /*01dc*/ 	.word	0x000000ff
        /*01e0*/ 	.word	0x00000050
        /*01e4*/ 	.short	0x0100
        /*01e6*/ 	.byte	0x08
	.zero		1


	//   ....[21]....
        /*01e8*/ 	.word	0x000003a0
        /*01ec*/ 	.word	0x000000ff
        /*01f0*/ 	.word	0x00000130
        /*01f4*/ 	.short	0x0100
        /*01f6*/ 	.byte	0x08
	.zero		1


	//   ....[22]....
        /*01f8*/ 	.word	0x000003b0
        /*01fc*/ 	.word	0x000000ff
        /*0200*/ 	.word	0x00000058
        /*0204*/ 	.short	0x0100
        /*0206*/ 	.byte	0x08
	.zero		1


	//   ....[23]....
        /*0208*/ 	.word	0x000003c0
        /*020c*/ 	.word	0x000000ff
        /*0210*/ 	.word	0x00000138
        /*0214*/ 	.short	0x0100
        /*0216*/ 	.byte	0x08
	.zero		1


	//   ....[24]....
        /*0218*/ 	.word	0x000003d0
        /*021c*/ 	.word	0x000000ff
        /*0220*/ 	.word	0x00000060
        /*0224*/ 	.short	0x0100
        /*0226*/ 	.byte	0x08
	.zero		1


	//   ....[25]....
        /*0228*/ 	.word	0x000003e0
        /*022c*/ 	.word	0x000000ff
        /*0230*/ 	.word	0x00000140
        /*0234*/ 	.short	0x0100
        /*0236*/ 	.byte	0x08
	.zero		1


	//   ....[26]....
        /*0238*/ 	.word	0x000003f0
        /*023c*/ 	.word	0x000000ff
        /*0240*/ 	.word	0x00000068
        /*0244*/ 	.short	0x0100
        /*0246*/ 	.byte	0x08
	.zero		1


	//   ....[27]....
        /*0248*/ 	.word	0x00000400
        /*024c*/ 	.word	0x000000ff
        /*0250*/ 	.word	0x00000148
        /*0254*/ 	.short	0x0100
        /*0256*/ 	.byte	0x08
	.zero		1


	//   ....[28]....
        /*0258*/ 	.word	0x00000410
        /*025c*/ 	.word	0x000000ff
        /*0260*/ 	.word	0x00000070
        /*0264*/ 	.short	0x0100
        /*0266*/ 	.byte	0x08
	.zero		1


	//   ....[29]....
        /*0268*/ 	.word	0x00000420
        /*026c*/ 	.word	0x000000ff
        /*0270*/ 	.word	0x00000150
        /*0274*/ 	.short	0x0100
        /*0276*/ 	.byte	0x08
	.zero		1


	//   ....[30]....
        /*0278*/ 	.word	0x00000430
        /*027c*/ 	.word	0x000000ff
        /*0280*/ 	.word	0x00000078
        /*0284*/ 	.short	0x0100
        /*0286*/ 	.byte	0x08
	.zero		1


	//   ....[31]....
        /*0288*/ 	.word	0x00000440
        /*028c*/ 	.word	0x000000ff
        /*0290*/ 	.word	0x00000158
        /*0294*/ 	.short	0x0100
        /*0296*/ 	.byte	0x08
	.zero		1


	//   ....[32]....
        /*0298*/ 	.word	0x00000450
        /*029c*/ 	.word	0x000000ff
        /*02a0*/ 	.word	0x00000080
        /*02a4*/ 	.short	0x0100
        /*02a6*/ 	.byte	0x08
	.zero		1


	//   ....[33]....
        /*02a8*/ 	.word	0x00000460
        /*02ac*/ 	.word	0x000000ff
        /*02b0*/ 	.word	0x00000160
        /*02b4*/ 	.short	0x0100
        /*02b6*/ 	.byte	0x08
	.zero		1


	//   ....[34]....
        /*02b8*/ 	.word	0x00000470
        /*02bc*/ 	.word	0x000000ff
        /*02c0*/ 	.word	0x00000088
        /*02c4*/ 	.short	0x0100
        /*02c6*/ 	.byte	0x08
	.zero		1


	//   ....[35]....
        /*02c8*/ 	.word	0x00000480
        /*02cc*/ 	.word	0x000000ff
        /*02d0*/ 	.word	0x00000168
        /*02d4*/ 	.short	0x0100
        /*02d6*/ 	.byte	0x08
	.zero		1


	//   ....[36]....
        /*02d8*/ 	.word	0x00000490
        /*02dc*/ 	.word	0x000000ff
        /*02e0*/ 	.word	0x00000090
        /*02e4*/ 	.short	0x0100
        /*02e6*/ 	.byte	0x08
	.zero		1


	//   ....[37]....
        /*02e8*/ 	.word	0x000004a0
        /*02ec*/ 	.word	0x000000ff
        /*02f0*/ 	.word	0x00000170
        /*02f4*/ 	.short	0x0100
        /*02f6*/ 	.byte	0x08
	.zero		1


	//   ....[38]....
        /*02f8*/ 	.word	0x000004b0
        /*02fc*/ 	.word	0x000000ff
        /*0300*/ 	.word	0x00000098
        /*0304*/ 	.short	0x0100
        /*0306*/ 	.byte	0x08
	.zero		1


	//   ....[39]....
        /*0308*/ 	.word	0x000004c0
        /*030c*/ 	.word	0x000000ff
        /*0310*/ 	.word	0x00000178
        /*0314*/ 	.short	0x0100
        /*0316*/ 	.byte	0x08
	.zero		1


	//   ....[40]....
        /*0318*/ 	.word	0x000004d0
        /*031c*/ 	.word	0x000000ff
        /*0320*/ 	.word	0x000000a0
        /*0324*/ 	.short	0x0100
        /*0326*/ 	.byte	0x08
	.zero		1


	//   ....[41]....
        /*0328*/ 	.word	0x000004e0
        /*032c*/ 	.word	0x000000ff
        /*0330*/ 	.word	0x00000180
        /*0334*/ 	.short	0x0100
        /*0336*/ 	.byte	0x08
	.zero		1


	//   ....[42]....
        /*0338*/ 	.word	0x000004f0
        /*033c*/ 	.word	0x000000ff
        /*0340*/ 	.word	0x000000a8
        /*0344*/ 	.short	0x0100
        /*0346*/ 	.byte	0x08
	.zero		1


	//   ....[43]....
        /*0348*/ 	.word	0x00000500
        /*034c*/ 	.word	0x000000ff
        /*0350*/ 	.word	0x00000188
        /*0354*/ 	.short	0x0100
        /*0356*/ 	.byte	0x08
	.zero		1


	//   ....[44]....
        /*0358*/ 	.word	0x00000510
        /*035c*/ 	.word	0x000000ff
        /*0360*/ 	.word	0x000000b0
        /*0364*/ 	.short	0x0100
        /*0366*/ 	.byte	0x08
	.zero		1


	//   ....[45]....
        /*0368*/ 	.word	0x00000520
        /*036c*/ 	.word	0x000000ff
        /*0370*/ 	.word	0x00000190
        /*0374*/ 	.short	0x0100
        /*0376*/ 	.byte	0x08
	.zero		1


	//   ....[46]....
        /*0378*/ 	.word	0x00000530
        /*037c*/ 	.word	0x000000ff
        /*0380*/ 	.word	0x000000b8
        /*0384*/ 	.short	0x0100
        /*0386*/ 	.byte	0x08
	.zero		1


	//   ....[47]....
        /*0388*/ 	.word	0x00000540
        /*038c*/ 	.word	0x000000ff
        /*0390*/ 	.word	0x00000198
        /*0394*/ 	.short	0x0100
        /*0396*/ 	.byte	0x08
	.zero		1


	//   ....[48]....
        /*0398*/ 	.word	0x00000550
        /*039c*/ 	.word	0x000000ff
        /*03a0*/ 	.word	0x000000c0
        /*03a4*/ 	.short	0x0100
        /*03a6*/ 	.byte	0x08
	.zero		1


	//   ....[49]....
        /*03a8*/ 	.word	0x00000560
        /*03ac*/ 	.word	0x000000ff
        /*03b0*/ 	.word	0x000001a0
        /*03b4*/ 	.short	0x0100
        /*03b6*/ 	.byte	0x08
	.zero		1


	//   ....[50]....
        /*03b8*/ 	.word	0x00000570
        /*03bc*/ 	.word	0x000000ff
        /*03c0*/ 	.word	0x000000c8
        /*03c4*/ 	.short	0x0100
        /*03c6*/ 	.byte	0x08
	.zero		1


	//   ....[51]....
        /*03c8*/ 	.word	0x00000580
        /*03cc*/ 	.word	0x000000ff
        /*03d0*/ 	.word	0x000001a8
        /*03d4*/ 	.short	0x0100
        /*03d6*/ 	.byte	0x08
	.zero		1


	//   ....[52]....
        /*03d8*/ 	.word	0x00000590
        /*03dc*/ 	.word	0x000000ff
        /*03e0*/ 	.word	0x000000d0
        /*03e4*/ 	.short	0x0100
        /*03e6*/ 	.byte	0x08
	.zero		1


	//   ....[53]....
        /*03e8*/ 	.word	0x000005a0
        /*03ec*/ 	.word	0x000000ff
        /*03f0*/ 	.word	0x000001b0
        /*03f4*/ 	.short	0x0100
        /*03f6*/ 	.byte	0x08
	.zero		1


	//   ....[54]....
        /*03f8*/ 	.word	0x000005b0
        /*03fc*/ 	.word	0x000000ff
        /*0400*/ 	.word	0x000000d8
        /*0404*/ 	.short	0x0100
        /*0406*/ 	.byte	0x08
	.zero		1


	//   ....[55]....
        /*0408*/ 	.word	0x000005c0
        /*040c*/ 	.word	0x000000ff
        /*0410*/ 	.word	0x000001b8
        /*0414*/ 	.short	0x0100
        /*0416*/ 	.byte	0x08
	.zero		1


	//   ....[56]....
        /*0418*/ 	.word	0x00000af0
        /*041c*/ 	.word	0x000000ff
        /*0420*/ 	.word	0x000001f0
        /*0424*/ 	.short	0x0100
        /*0426*/ 	.byte	0x08
	.zero		1


	//   ....[57]....
        /*0428*/ 	.word	0x00000b90
        /*042c*/ 	.word	0x000000ff
        /*0430*/ 	.word	0x000001f8
        /*0434*/ 	.short	0x0100
        /*0436*/ 	.byte	0x08
	.zero		1


	//   ....[58]....
        /*0438*/ 	.word	0x00000c00
        /*043c*/ 	.word	0x000000ff
        /*0440*/ 	.word	0x000001d0
        /*0444*/ 	.short	0x0100
        /*0446*/ 	.byte	0x09
	.zero		1


	//   ....[59]....
        /*0448*/ 	.word	0x00000c10
        /*044c*/ 	.word	0x000000ff
        /*0450*/ 	.word	0x000001d8
        /*0454*/ 	.short	0x0100
        /*0456*/ 	.byte	0x09
	.zero		1


	//   ....[60]....
        /*0458*/ 	.word	0x00000c20
        /*045c*/ 	.word	0x000000ff
        /*0460*/ 	.word	0x000001e0
        /*0464*/ 	.short	0x0100
        /*0466*/ 	.byte	0x09
	.zero		1


	//   ....[61]....
        /*0468*/ 	.word	0x00000c30
        /*046c*/ 	.word	0x000000ff
        /*0470*/ 	.word	0x000001e8
        /*0474*/ 	.short	0x0100
        /*0476*/ 	.byte	0x09
	.zero		1


	//   ....[62]....
        /*0478*/ 	.word	0x00001a10
        /*047c*/ 	.word	0x000000ff
        /*0480*/ 	.word	0xfffffff8
        /*0484*/ 	.short	0x010a
        /*0486*/ 	.byte	0x0f
	.zero		1


	//   ....[63]....
        /*0488*/ 	.word	0x00001ce0
        /*048c*/ 	.word	0x000000ff
        /*0490*/ 	.word	0x00000000
        /*0494*/ 	.short	0x010a
        /*0496*/ 	.byte	0x06
	.zero		1


	//   ....[64]....
        /*0498*/ 	.word	0x00001d20
        /*049c*/ 	.word	0x000000ff
        /*04a0*/ 	.word	0x00000000
        /*04a4*/ 	.short	0x010a
        /*04a6*/ 	.byte	0x06
	.zero		1


	//   ....[65]....
        /*04a8*/ 	.word	0x00002290
        /*04ac*/ 	.word	0x000000ff
        /*04b0*/ 	.word	0x00000000
        /*04b4*/ 	.short	0x010a
        /*04b6*/ 	.byte	0x09
	.zero		1


	//   ....[66]....
        /*04b8*/ 	.word	0x000022d0
        /*04bc*/ 	.word	0x000000ff
        /*04c0*/ 	.word	0x00000000
        /*04c4*/ 	.short	0x010a
        /*04c6*/ 	.byte	0x09
	.zero		1


	//   ....[67]....
        /*04c8*/ 	.word	0x000026b0
        /*04cc*/ 	.word	0x00000013
        /*04d0*/ 	.word	0x00000000
        /*04d4*/ 	.short	0x0101
        /*04d6*/ 	.byte	0x3f
	.zero		1


	//   ....[68]....
        /*04d8*/ 	.word	0x00002a30
        /*04dc*/ 	.word	0x00000011
        /*04e0*/ 	.word	0x00000000
        /*04e4*/ 	.short	0x0101
        /*04e6*/ 	.byte	0x17
	.zero		1


	//   ....[69]....
        /*04e8*/ 	.word	0x00002b40
        /*04ec*/ 	.word	0x00000011
        /*04f0*/ 	.word	0x00000000
        /*04f4*/ 	.short	0x0101
        /*04f6*/ 	.byte	0x3f
	.zero		1


	//   ....[70]....
        /*04f8*/ 	.word	0x00002c00
        /*04fc*/ 	.word	0x000000ff
        /*0500*/ 	.word	0x00000008
        /*0504*/ 	.short	0x010a
        /*0506*/ 	.byte	0x0f
	.zero		1


	//   ....[71]....
        /*0508*/ 	.word	0x00005460
        /*050c*/ 	.word	0x00000004
        /*0510*/ 	.word	0x00000000
        /*0514*/ 	.short	0x0101
        /*0516*/ 	.byte	0x17
	.zero		1


	//   ....[72]....
        /*0518*/ 	.word	0x00005d80
        /*051c*/ 	.word	0x00000013
        /*0520*/ 	.word	0x000000e0
        /*0524*/ 	.short	0x010a
        /*0526*/ 	.byte	0x3f
	.zero		1


	//   ....[73]....
        /*0528*/ 	.word	0x00006130
        /*052c*/ 	.word	0x00000004
        /*0530*/ 	.word	0x000001f8
        /*0534*/ 	.short	0x0101
        /*0536*/ 	.byte	0x3f
	.zero		1


	//   ....[74]....
        /*0538*/ 	.word	0x00006860
        /*053c*/ 	.word	0x00000005
        /*0540*/ 	.word	0x00000000
        /*0544*/ 	.short	0x010a
        /*0546*/ 	.byte	0x3f
	.zero		1


	//   ....[75]....
        /*0548*/ 	.word	0x000068e0
        /*054c*/ 	.word	0x00000007
        /*0550*/ 	.word	0x00000000
        /*0554*/ 	.short	0x010a
        /*0556*/ 	.byte	0x3f
	.zero		1


	//   ....[76]....
        /*0558*/ 	.word	0x00006970
        /*055c*/ 	.word	0x00000006
        /*0560*/ 	.word	0x00000000
        /*0564*/ 	.short	0x010a
        /*0566*/ 	.byte	0x3f
	.zero		1


	//   ....[77]....
        /*0568*/ 	.word	0x00006a00
        /*056c*/ 	.word	0x00000007
        /*0570*/ 	.word	0x00000000
        /*0574*/ 	.short	0x010a
        /*0576*/ 	.byte	0x3f
	.zero		1


	//   ....[78]....
        /*0578*/ 	.word	0x00006a90
        /*057c*/ 	.word	0x00000006
        /*0580*/ 	.word	0x00000000
        /*0584*/ 	.short	0x010a
        /*0586*/ 	.byte	0x3f
	.zero		1


	//   ....[79]....
        /*0588*/ 	.word	0x00006b20
        /*058c*/ 	.word	0x00000007
        /*0590*/ 	.word	0x00000000
        /*0594*/ 	.short	0x010a
        /*0596*/ 	.byte	0x3f
	.zero		1


	//   ....[80]....
        /*0598*/ 	.word	0x00006bb0
        /*059c*/ 	.word	0x00000006
        /*05a0*/ 	.word	0x00000000
        /*05a4*/ 	.short	0x010a
        /*05a6*/ 	.byte	0x3f
	.zero		1


	//   ....[81]....
        /*05a8*/ 	.word	0x00006c40
        /*05ac*/ 	.word	0x00000007
        /*05b0*/ 	.word	0x00000000
        /*05b4*/ 	.short	0x010a
        /*05b6*/ 	.byte	0x3f
	.zero		1


	//   ....[82]....
        /*05b8*/ 	.word	0x00006cd0
        /*05bc*/ 	.word	0x00000006
        /*05c0*/ 	.word	0x00000000
        /*05c4*/ 	.short	0x010a
        /*05c6*/ 	.byte	0x3f
	.zero		1


	//   ....[83]....
        /*05c8*/ 	.word	0x00006d60
        /*05cc*/ 	.word	0x00000007
        /*05d0*/ 	.word	0x00000000
        /*05d4*/ 	.short	0x010a
        /*05d6*/ 	.byte	0x3f
	.zero		1


	//   ....[84]....
        /*05d8*/ 	.word	0x00006df0
        /*05dc*/ 	.word	0x00000006
        /*05e0*/ 	.word	0x00000000
        /*05e4*/ 	.short	0x010a
        /*05e6*/ 	.byte	0x3f
	.zero		1


	//   ....[85]....
        /*05e8*/ 	.word	0x00006e80
        /*05ec*/ 	.word	0x00000007
        /*05f0*/ 	.word	0x00000000
        /*05f4*/ 	.short	0x010a
        /*05f6*/ 	.byte	0x3f
	.zero		1


	//   ....[86]....
        /*05f8*/ 	.word	0x00006f10
        /*05fc*/ 	.word	0x00000006
        /*0600*/ 	.word	0x00000000
        /*0604*/ 	.short	0x010a
        /*0606*/ 	.byte	0x3f
	.zero		1


	//   ....[87]....
        /*0608*/ 	.word	0x00006fa0
        /*060c*/ 	.word	0x00000007
        /*0610*/ 	.word	0x00000000
        /*0614*/ 	.short	0x010a
        /*0616*/ 	.byte	0x3f
	.zero		1


	//   ....[88]....
        /*0618*/ 	.word	0x00007030
        /*061c*/ 	.word	0x00000006
        /*0620*/ 	.word	0x00000000
        /*0624*/ 	.short	0x010a
        /*0626*/ 	.byte	0x3f
	.zero		1


	//   ....[89]....
        /*0628*/ 	.word	0x000070c0
        /*062c*/ 	.word	0x00000007
        /*0630*/ 	.word	0x00000000
        /*0634*/ 	.short	0x010a
        /*0636*/ 	.byte	0x3f
	.zero		1


	//   ....[90]....
        /*0638*/ 	.word	0x00007150
        /*063c*/ 	.word	0x00000006
        /*0640*/ 	.word	0x00000000
        /*0644*/ 	.short	0x010a
        /*0646*/ 	.byte	0x3f
	.zero		1


	//   ....[91]....
        /*0648*/ 	.word	0x000071e0
        /*064c*/ 	.word	0x00000007
        /*0650*/ 	.word	0x00000000
        /*0654*/ 	.short	0x010a
        /*0656*/ 	.byte	0x3f
	.zero		1


	//   ....[92]....
        /*0658*/ 	.word	0x00007270
        /*065c*/ 	.word	0x00000006
        /*0660*/ 	.word	0x00000000
        /*0664*/ 	.short	0x010a
        /*0666*/ 	.byte	0x3f
	.zero		1


	//   ....[93]....
        /*0668*/ 	.word	0x00007300
        /*066c*/ 	.word	0x00000007
        /*0670*/ 	.word	0x00000000
        /*0674*/ 	.short	0x010a
        /*0676*/ 	.byte	0x3f
	.zero		1


	//   ....[94]....
        /*0678*/ 	.word	0x00007390
        /*067c*/ 	.word	0x00000006
        /*0680*/ 	.word	0x00000000
        /*0684*/ 	.short	0x010a
        /*0686*/ 	.byte	0x3f
	.zero		1


	//   ....[95]....
        /*0688*/ 	.word	0x00007420
        /*068c*/ 	.word	0x00000007
        /*0690*/ 	.word	0x00000000
        /*0694*/ 	.short	0x010a
        /*0696*/ 	.byte	0x3f
	.zero		1


	//   ....[96]....
        /*0698*/ 	.word	0x000074b0
        /*069c*/ 	.word	0x00000006
        /*06a0*/ 	.word	0x00000000
        /*06a4*/ 	.short	0x010a
        /*06a6*/ 	.byte	0x3f
	.zero		1


	//   ....[97]....
        /*06a8*/ 	.word	0x00007540
        /*06ac*/ 	.word	0x00000007
        /*06b0*/ 	.word	0x00000000
        /*06b4*/ 	.short	0x010a
        /*06b6*/ 	.byte	0x3f
	.zero		1


	//   ....[98]....
        /*06b8*/ 	.word	0x000075d0
        /*06bc*/ 	.word	0x00000006
        /*06c0*/ 	.word	0x00000000
        /*06c4*/ 	.short	0x010a
        /*06c6*/ 	.byte	0x3f
	.zero		1


	//   ....[99]....
        /*06c8*/ 	.word	0x00007660
        /*06cc*/ 	.word	0x00000007
        /*06d0*/ 	.word	0x00000000
        /*06d4*/ 	.short	0x010a
        /*06d6*/ 	.byte	0x3f
	.zero		1


	//   ....[100]....
        /*06d8*/ 	.word	0x000076f0
        /*06dc*/ 	.word	0x00000006
        /*06e0*/ 	.word	0x00000000
        /*06e4*/ 	.short	0x010a
        /*06e6*/ 	.byte	0x3f
	.zero		1


	//   ....[101]....
        /*06e8*/ 	.word	0x00007780
        /*06ec*/ 	.word	0x00000003
        /*06f0*/ 	.word	0x00000000
        /*06f4*/ 	.short	0x010a
        /*06f6*/ 	.byte	0x3f
	.zero		1


	//   ....[102]....
        /*06f8*/ 	.word	0x000077f0
        /*06fc*/ 	.word	0x00000011
        /*0700*/ 	.word	0xfffffff8
        /*0704*/ 	.short	0x010a
        /*0706*/ 	.byte	0x3f
	.zero		1


	//   ....[103]....
        /*0708*/ 	.word	0x00007850
        /*070c*/ 	.word	0x00000011
        /*0710*/ 	.word	0x00000000
        /*0714*/ 	.short	0x010a
        /*0716*/ 	.byte	0x3f
	.zero		1


	//   ....[104]....
        /*0718*/ 	.word	0x000078b0
        /*071c*/ 	.word	0x00000013
        /*0720*/ 	.word	0x00000000
        /*0724*/ 	.short	0x010a
        /*0726*/ 	.byte	0x3f
	.zero		1


	//   ....[105]....
        /*0728*/ 	.word	0x00007910
        /*072c*/ 	.word	0x00000011
        /*0730*/ 	.word	0x00000008
        /*0734*/ 	.short	0x010a
        /*0736*/ 	.byte	0x3f
	.zero		1


	//   ....[106]....
        /*0738*/ 	.word	0x000079e0
        /*073c*/ 	.word	0x00000013
        /*0740*/ 	.word	0x000000e0
        /*0744*/ 	.short	0x010a
        /*0746*/ 	.byte	0x3f
	.zero		1


	//   ....[107]....
        /*0748*/ 	.word	0x00007ac0
        /*074c*/ 	.word	0x00000005
        /*0750*/ 	.word	0x00000000
        /*0754*/ 	.short	0x010a
        /*0756*/ 	.byte	0x3f
	.zero		1


	//   ....[108]....
        /*0758*/ 	.word	0x00007b10
        /*075c*/ 	.word	0x00000007
        /*0760*/ 	.word	0x00000000
        /*0764*/ 	.short	0x010a
        /*0766*/ 	.byte	0x3f
	.zero		1


	//   ....[109]....
        /*0768*/ 	.word	0x00007b60
        /*076c*/ 	.word	0x00000006
        /*0770*/ 	.word	0x00000000
        /*0774*/ 	.short	0x010a
        /*0776*/ 	.byte	0x3f
	.zero		1


	//   ....[110]....
        /*0778*/ 	.word	0x00007bb0
        /*077c*/ 	.word	0x00000007
        /*0780*/ 	.word	0x00000000
        /*0784*/ 	.short	0x010a
        /*0786*/ 	.byte	0x3f
	.zero		1


	//   ....[111]....
        /*0788*/ 	.word	0x00007c00
        /*078c*/ 	.word	0x00000006
        /*0790*/ 	.word	0x00000000
        /*0794*/ 	.short	0x010a
        /*0796*/ 	.byte	0x3f
	.zero		1


	//   ....[112]....
        /*0798*/ 	.word	0x00007c50
        /*079c*/ 	.word	0x00000007
        /*07a0*/ 	.word	0x00000000
        /*07a4*/ 	.short	0x010a
        /*07a6*/ 	.byte	0x3f
	.zero		1


	//   ....[113]....
        /*07a8*/ 	.word	0x00007ca0
        /*07ac*/ 	.word	0x00000006
        /*07b0*/ 	.word	0x00000000
        /*07b4*/ 	.short	0x010a
        /*07b6*/ 	.byte	0x3f
	.zero		1


	//   ....[114]....
        /*07b8*/ 	.word	0x00007cf0
        /*07bc*/ 	.word	0x00000007
        /*07c0*/ 	.word	0x00000000
        /*07c4*/ 	.short	0x010a
        /*07c6*/ 	.byte	0x3f
	.zero		1


	//   ....[115]....
        /*07c8*/ 	.word	0x00007d40
        /*07cc*/ 	.word	0x00000006
        /*07d0*/ 	.word	0x00000000
        /*07d4*/ 	.short	0x010a
        /*07d6*/ 	.byte	0x3f
	.zero		1


	//   ....[116]....
        /*07d8*/ 	.word	0x00007d90
        /*07dc*/ 	.word	0x00000007
        /*07e0*/ 	.word	0x00000000
        /*07e4*/ 	.short	0x010a
        /*07e6*/ 	.byte	0x3f
	.zero		1


	//   ....[117]....
        /*07e8*/ 	.word	0x00007de0
        /*07ec*/ 	.word	0x00000006
        /*07f0*/ 	.word	0x00000000
        /*07f4*/ 	.short	0x010a
        /*07f6*/ 	.byte	0x3f
	.zero		1


	//   ....[118]....
        /*07f8*/ 	.word	0x00007e30
        /*07fc*/ 	.word	0x00000007
        /*0800*/ 	.word	0x00000000
        /*0804*/ 	.short	0x010a
        /*0806*/ 	.byte	0x3f
	.zero		1


	//   ....[119]....
        /*0808*/ 	.word	0x00007e80
        /*080c*/ 	.word	0x00000006
        /*0810*/ 	.word	0x00000000
        /*0814*/ 	.short	0x010a
        /*0816*/ 	.byte	0x3f
	.zero		1


	//   ....[120]....
        /*0818*/ 	.word	0x00007ed0
        /*081c*/ 	.word	0x00000007
        /*0820*/ 	.word	0x00000000
        /*0824*/ 	.short	0x010a
        /*0826*/ 	.byte	0x3f
	.zero		1


	//   ....[121]....
        /*0828*/ 	.word	0x00007f20
        /*082c*/ 	.word	0x00000006
        /*0830*/ 	.word	0x00000000
        /*0834*/ 	.short	0x010a
        /*0836*/ 	.byte	0x3f
	.zero		1


	//   ....[122]....
        /*0838*/ 	.word	0x00007f70
        /*083c*/ 	.word	0x00000007
        /*0840*/ 	.word	0x00000000
        /*0844*/ 	.short	0x010a
        /*0846*/ 	.byte	0x3f
	.zero		1


	//   ....[123]....
        /*0848*/ 	.word	0x00007fc0
        /*084c*/ 	.word	0x00000006
        /*0850*/ 	.word	0x00000000
        /*0854*/ 	.short	0x010a
        /*0856*/ 	.byte	0x3f
	.zero		1


	//   ....[124]....
        /*0858*/ 	.word	0x00008010
        /*085c*/ 	.word	0x00000007
        /*0860*/ 	.word	0x00000000
        /*0864*/ 	.short	0x010a
        /*0866*/ 	.byte	0x3f
	.zero		1


	//   ....[125]....
        /*0868*/ 	.word	0x00008060
        /*086c*/ 	.word	0x00000006
        /*0870*/ 	.word	0x00000000
        /*0874*/ 	.short	0x010a
        /*0876*/ 	.byte	0x3f
	.zero		1


	//   ....[126]....
        /*0878*/ 	.word	0x000080b0
        /*087c*/ 	.word	0x00000007
        /*0880*/ 	.word	0x00000000
        /*0884*/ 	.short	0x010a
        /*0886*/ 	.byte	0x3f
	.zero		1


	//   ....[127]....
        /*0888*/ 	.word	0x00008100
        /*088c*/ 	.word	0x00000006
        /*0890*/ 	.word	0x00000000
        /*0894*/ 	.short	0x010a
        /*0896*/ 	.byte	0x3f
	.zero		1


	//   ....[128]....
        /*0898*/ 	.word	0x00008150
        /*089c*/ 	.word	0x00000007
        /*08a0*/ 	.word	0x00000000
        /*08a4*/ 	.short	0x010a
        /*08a6*/ 	.byte	0x3f
	.zero		1


	//   ....[129]....
        /*08a8*/ 	.word	0x000081a0
        /*08ac*/ 	.word	0x00000006
        /*08b0*/ 	.word	0x00000000
        /*08b4*/ 	.short	0x010a
        /*08b6*/ 	.byte	0x3f
	.zero		1


	//   ....[130]....
        /*08b8*/ 	.word	0x000081f0
        /*08bc*/ 	.word	0x00000007
        /*08c0*/ 	.word	0x00000000
        /*08c4*/ 	.short	0x010a
        /*08c6*/ 	.byte	0x3f
	.zero		1


	//   ....[131]....
        /*08c8*/ 	.word	0x00008240
        /*08cc*/ 	.word	0x00000006
        /*08d0*/ 	.word	0x00000000
        /*08d4*/ 	.short	0x010a
        /*08d6*/ 	.byte	0x3f
	.zero		1


	//   ....[132]....
        /*08d8*/ 	.word	0x00008290
        /*08dc*/ 	.word	0x00000007
        /*08e0*/ 	.word	0x00000000
        /*08e4*/ 	.short	0x010a
        /*08e6*/ 	.byte	0x3f
	.zero		1


	//   ....[133]....
        /*08e8*/ 	.word	0x000082e0
        /*08ec*/ 	.word	0x00000006
        /*08f0*/ 	.word	0x00000000
        /*08f4*/ 	.short	0x010a
        /*08f6*/ 	.byte	0x3f
	.zero		1


	//----- nvinfo : EIATTR_NUM_MBARRIERS
	.align		4
.L_28:
        /*08f8*/ 	.byte	0x03, 0x38
        /*08fa*/ 	.short	0x003e


	//----- nvinfo : EIATTR_EXIT_INSTR_OFFSETS
	.align		4
        /*08fc*/ 	.byte	0x04, 0x1c
        /*08fe*/ 	.short	(.L_30 - .L_29)


	//   ....[0]....
.L_29:
        /*0900*/ 	.word	0x000016d0


	//   ....[1]....
        /*0904*/ 	.word	0x00001730


	//   ....[2]....
        /*0908*/ 	.word	0x00005a70


	//   ....[3]....
        /*090c*/ 	.word	0x00005aa0


	//   ....[4]....
        /*0910*/ 	.word	0x000077d0


	//----- nvinfo : EIATTR_MAX_THREADS
	.align		4
.L_30:
        /*0914*/ 	.byte	0x04, 0x05
        /*0916*/ 	.short	(.L_32 - .L_31)
.L_31:
        /*0918*/ 	.word	0x00000180
        /*091c*/ 	.word	0x00000001
        /*0920*/ 	.word	0x00000001


	//----- nvinfo : EIATTR_CRS_STACK_SIZE
	.align		4
.L_32:
        /*0924*/ 	.byte	0x04, 0x1e
        /*0926*/ 	.short	(.L_34 - .L_33)
.L_33:
        /*0928*/ 	.word	0x00000000


	//----- nvinfo : EIATTR_CBANK_PARAM_SIZE
	.align		4
.L_34:
        /*092c*/ 	.byte	0x03, 0x19
        /*092e*/ 	.short	0x0470


	//----- nvinfo : EIATTR_PARAM_CBANK
	.align		4
        /*0930*/ 	.byte	0x04, 0x0a
        /*0932*/ 	.short	(.L_36 - .L_35)
	.align		4
.L_35:
        /*0934*/ 	.word	index@(.nv.constant0._ZN7cutlass13device_kernelINS_4gemm6kernel13GemmUniversalIN4cute5tupleIJiiiiEEENS1_10collective13CollectiveMmaINS1_37MainloopSm90TmaGmmaWarpSpecializedFP8ILi28ENS5_IJNS4_1CILi2EEENSA_ILi1EEESC_EEENS1_32KernelTmaWarpSpecializedPingpongEEENS5_IJNSA_ILi64EEESG_SG_EEENS_12float_e4m3_tENS5_IJlSC_lEEESI_SJ_NS4_8TiledMMAINS4_8MMA_AtomIJNS4_4SM904GMMA30MMA_64x64x32_F32E4M3E4M3_SS_TNILNSN_7ScaleInE1ELSP_1EEEEEENS4_6LayoutINS5_IJSC_SC_SC_EEENS5_IJNSA_ILi0EEESU_SU_EEEEENS5_IJNS4_10UnderscoreESX_SX_EEEEENS4_13SM90_TMA_LOADENS4_14ComposedLayoutINS4_7SwizzleILi2ELi4ELi3EEENS4_18smem_ptr_flag_bitsILi8EEENSS_INS5_IJNSA_ILi8EEESG_EEENS5_IJSG_SC_EEEEEEEvNS4_8identityENS4_23SM90_TMA_LOAD_MULTICASTES1A_vS1B_EENS_8epilogue10collective6detail29Sm90TmaWarpSpecializedAdapterINS1F_15DefaultEpilogueISI_SJ_SJ_NS1E_6thread17LinearCombinationISI_Li1EffLNS1J_9ScaleType4KindE0ELNS_15FloatRoundStyleE2ESI_EENS1_15EpilogueDefaultEEEEEvvEEEEvNT_6ParamsE)
        /*0938*/ 	.short	0x0210
        /*093a*/ 	.short	0x0470


	//----- nvinfo : EIATTR_SW_WAR
	.align		4
.L_36:
        /*093c*/ 	.byte	0x04, 0x36
        /*093e*/ 	.short	(.L_38 - .L_37)
.L_37:
        /*0940*/ 	.word	0x00000008
.L_38:


//--------------------- .nv.callgraph             --------------------------
	.section	.nv.callgraph,"",@"SHT_CUDA_CALLGRAPH"
	.align	4
	.sectionentsize	8
	.align		4
        /*0000*/ 	.word	0x00000000
	.align		4
        /*0004*/ 	.word	0xffffffff
	.align		4
        /*0008*/ 	.word	0x00000000
	.align		4
        /*000c*/ 	.word	0xfffffffe
	.align		4
        /*0010*/ 	.word	0x00000000
	.align		4
        /*0014*/ 	.word	0xfffffffd
	.align		4
        /*0018*/ 	.word	0x00000000
	.align		4
        /*001c*/ 	.word	0xfffffffc


//--------------------- .nv.constant4             --------------------------
	.section	.nv.constant4,"a",@progbits
	.align	8
	.align		8
.nv.constant4:
        /*0000*/ 	.dword	_ZN40_INTERNAL_1d79b518_4_k_cu_78353292_205544cuda3std3__45__cpo5beginE
	.align		8
        /*0008*/ 	.dword	_ZN40_INTERNAL_1d79b518_4_k_cu_78353292_205544cuda3std3__45__cpo3endE
	.align		8
        /*0010*/ 	.dword	_ZN40_INTERNAL_1d79b518_4_k_cu_78353292_205544cuda3std3__45__cpo6cbeginE
	.align		8
        /*0018*/ 	.dword	_ZN40_INTERNAL_1d79b518_4_k_cu_78353292_205544cuda3std3__45__cpo4cendE
	.align		8
        /*0020*/ 	.dword	_ZN40_INTERNAL_1d79b518_4_k_cu_78353292_205544cuda3std3__442_GLOBAL__N__1d79b518_4_k_cu_78353292_205546ignoreE
	.align		8
        /*0028*/ 	.dword	_ZN40_INTERNAL_1d79b518_4_k_cu_78353292_205544cuda3std3__419piecewise_constructE
	.align		8
        /*0030*/ 	.dword	_ZN40_INTERNAL_1d79b518_4_k_cu_78353292_205544cuda3std3__48in_placeE
	.align		8
        /*0038*/ 	.dword	_ZN40_INTERNAL_1d79b518_4_k_cu_78353292_205544cuda3std6ranges3__45__cpo4swapE
	.align		8
        /*0040*/ 	.dword	_ZN40_INTERNAL_1d79b518_4_k_cu_78353292_205544cuda3std6ranges3__45__cpo9iter_moveE
	.align		8
        /*0048*/ 	.dword	_ZN40_INTERNAL_1d79b518_4_k_cu_78353292_205544cute7productE
	.align		8
        /*0050*/ 	.dword	_ZN40_INTERNAL_1d79b518_4_k_cu_78353292_205544cute1_E


//--------------------- .text._ZN7cutlass13device_kernelINS_4gemm6kernel13GemmUniversalIN4cute5tupleIJiiiiEEENS1_10collective13CollectiveMmaINS1_37MainloopSm90TmaGmmaWarpSpecializedFP8ILi28ENS5_IJNS4_1CILi2EEENSA_ILi1EEESC_EEENS1_32KernelTmaWarpSpecializedPingpongEEENS5_IJNSA_ILi64EEESG_SG_EEENS_12float_e4m3_tENS5_IJlSC_lEEESI_SJ_NS4_8TiledMMAINS4_8MMA_AtomIJNS4_4SM904GMMA30MMA_64x64x32_F32E4M3E4M3_SS_TNILNSN_7ScaleInE1ELSP_1EEEEEENS4_6LayoutINS5_IJSC_SC_SC_EEENS5_IJNSA_ILi0EEESU_SU_EEEEENS5_IJNS4_10UnderscoreESX_SX_EEEEENS4_13SM90_TMA_LOADENS4_14ComposedLayoutINS4_7SwizzleILi2ELi4ELi3EEENS4_18smem_ptr_flag_bitsILi8EEENSS_INS5_IJNSA_ILi8EEESG_EEENS5_IJSG_SC_EEEEEEEvNS4_8identityENS4_23SM90_TMA_LOAD_MULTICASTES1A_vS1B_EENS_8epilogue10collective6detail29Sm90TmaWarpSpecializedAdapterINS1F_15DefaultEpilogueISI_SJ_SJ_NS1E_6thread17LinearCombinationISI_Li1EffLNS1J_9ScaleType4KindE0ELNS_15FloatRoundStyleE2ESI_EENS1_15EpilogueDefaultEEEEEvvEEEEvNT_6ParamsE --------------------------
	.section	.text._ZN7cutlass13device_kernelINS_4gemm6kernel13GemmUniversalIN4cute5tupleIJiiiiEEENS1_10collective13CollectiveMmaINS1_37MainloopSm90TmaGmmaWarpSpecializedFP8ILi28ENS5_IJNS4_1CILi2EEENSA_ILi1EEESC_EEENS1_32KernelTmaWarpSpecializedPingpongEEENS5_IJNSA_ILi64EEESG_SG_EEENS_12float_e4m3_tENS5_IJlSC_lEEESI_SJ_NS4_8TiledMMAINS4_8MMA_AtomIJNS4_4SM904GMMA30MMA_64x64x32_F32E4M3E4M3_SS_TNILNSN_7ScaleInE1ELSP_1EEEEEENS4_6LayoutINS5_IJSC_SC_SC_EEENS5_IJNSA_ILi0EEESU_SU_EEEEENS5_IJNS4_10UnderscoreESX_SX_EEEEENS4_13SM90_TMA_LOADENS4_14ComposedLayoutINS4_7SwizzleILi2ELi4ELi3EEENS4_18smem_ptr_flag_bitsILi8EEENSS_INS5_IJNSA_ILi8EEESG_EEENS5_IJSG_SC_EEEEEEEvNS4_8identityENS4_23SM90_TMA_LOAD_MULTICASTES1A_vS1B_EENS_8epilogue10collective6detail29Sm90TmaWarpSpecializedAdapterINS1F_15DefaultEpilogueISI_SJ_SJ_NS1E_6thread17LinearCombinationISI_Li1EffLNS1J_9ScaleType4KindE0ELNS_15FloatRoundStyleE2ESI_EENS1_15EpilogueDefaultEEEEEvvEEEEvNT_6ParamsE,"ax",@progbits
	.align	128
.text._ZN7cutlass13device_kernelINS_4gemm6kernel13GemmUniversalIN4cute5tupleIJiiiiEEENS1_10collective13CollectiveMmaINS1_37MainloopSm90TmaGmmaWarpSpecializedFP8ILi28ENS5_IJNS4_1CILi2EEENSA_ILi1EEESC_EEENS1_32KernelTmaWarpSpecializedPingpongEEENS5_IJNSA_ILi64EEESG_SG_EEENS_12float_e4m3_tENS5_IJlSC_lEEESI_SJ_NS4_8TiledMMAINS4_8MMA_AtomIJNS4_4SM904GMMA30MMA_64x64x32_F32E4M3E4M3_SS_TNILNSN_7ScaleInE1ELSP_1EEEEEENS4_6LayoutINS5_IJSC_SC_SC_EEENS5_IJNSA_ILi0EEESU_SU_EEEEENS5_IJNS4_10UnderscoreESX_SX_EEEEENS4_13SM90_TMA_LOADENS4_14ComposedLayoutINS4_7SwizzleILi2ELi4ELi3EEENS4_18smem_ptr_flag_bitsILi8EEENSS_INS5_IJNSA_ILi8EEESG_EEENS5_IJSG_SC_EEEEEEEvNS4_8identityENS4_23SM90_TMA_LOAD_MULTICASTES1A_vS1B_EENS_8epilogue10collective6detail29Sm90TmaWarpSpecializedAdapterINS1F_15DefaultEpilogueISI_SJ_SJ_NS1E_6thread17LinearCombinationISI_Li1EffLNS1J_9ScaleType4KindE0ELNS_15FloatRoundStyleE2ESI_EENS1_15EpilogueDefaultEEEEEvvEEEEvNT_6ParamsE:
        .type           _ZN7cutlass13device_kernelINS_4gemm6kernel13GemmUniversalIN4cute5tupleIJiiiiEEENS1_10collective13CollectiveMmaINS1_37MainloopSm90TmaGmmaWarpSpecializedFP8ILi28ENS5_IJNS4_1CILi2EEENSA_ILi1EEESC_EEENS1_32KernelTmaWarpSpecializedPingpongEEENS5_IJNSA_ILi64EEESG_SG_EEENS_12float_e4m3_tENS5_IJlSC_lEEESI_SJ_NS4_8TiledMMAINS4_8MMA_AtomIJNS4_4SM904GMMA30MMA_64x64x32_F32E4M3E4M3_SS_TNILNSN_7ScaleInE1ELSP_1EEEEEENS4_6LayoutINS5_IJSC_SC_SC_EEENS5_IJNSA_ILi0EEESU_SU_EEEEENS5_IJNS4_10UnderscoreESX_SX_EEEEENS4_13SM90_TMA_LOADENS4_14ComposedLayoutINS4_7SwizzleILi2ELi4ELi3EEENS4_18smem_ptr_flag_bitsILi8EEENSS_INS5_IJNSA_ILi8EEESG_EEENS5_IJSG_SC_EEEEEEEvNS4_8identityENS4_23SM90_TMA_LOAD_MULTICASTES1A_vS1B_EENS_8epilogue10collective6detail29Sm90TmaWarpSpecializedAdapterINS1F_15DefaultEpilogueISI_SJ_SJ_NS1E_6thread17LinearCombinationISI_Li1EffLNS1J_9ScaleType4KindE0ELNS_15FloatRoundStyleE2ESI_EENS1_15EpilogueDefaultEEEEEvvEEEEvNT_6ParamsE,@function
        .size           _ZN7cutlass13device_kernelINS_4gemm6kernel13GemmUniversalIN4cute5tupleIJiiiiEEENS1_10collective13CollectiveMmaINS1_37MainloopSm90TmaGmmaWarpSpecializedFP8ILi28ENS5_IJNS4_1CILi2EEENSA_ILi1EEESC_EEENS1_32KernelTmaWarpSpecializedPingpongEEENS5_IJNSA_ILi64EEESG_SG_EEENS_12float_e4m3_tENS5_IJlSC_lEEESI_SJ_NS4_8TiledMMAINS4_8MMA_AtomIJNS4_4SM904GMMA30MMA_64x64x32_F32E4M3E4M3_SS_TNILNSN_7ScaleInE1ELSP_1EEEEEENS4_6LayoutINS5_IJSC_SC_SC_EEENS5_IJNSA_ILi0EEESU_SU_EEEEENS5_IJNS4_10UnderscoreESX_SX_EEEEENS4_13SM90_TMA_LOADENS4_14ComposedLayoutINS4_7SwizzleILi2ELi4ELi3EEENS4_18smem_ptr_flag_bitsILi8EEENSS_INS5_IJNSA_ILi8EEESG_EEENS5_IJSG_SC_EEEEEEEvNS4_8identityENS4_23SM90_TMA_LOAD_MULTICASTES1A_vS1B_EENS_8epilogue10collective6detail29Sm90TmaWarpSpecializedAdapterINS1F_15DefaultEpilogueISI_SJ_SJ_NS1E_6thread17LinearCombinationISI_Li1EffLNS1J_9ScaleType4KindE0ELNS_15FloatRoundStyleE2ESI_EENS1_15EpilogueDefaultEEEEEvvEEEEvNT_6ParamsE,(.L_x_193 - _ZN7cutlass13device_kernelINS_4gemm6kernel13GemmUniversalIN4cute5tupleIJiiiiEEENS1_10collective13CollectiveMmaINS1_37MainloopSm90TmaGmmaWarpSpecializedFP8ILi28ENS5_IJNS4_1CILi2EEENSA_ILi1EEESC_EEENS1_32KernelTmaWarpSpecializedPingpongEEENS5_IJNSA_ILi64EEESG_SG_EEENS_12float_e4m3_tENS5_IJlSC_lEEESI_SJ_NS4_8TiledMMAINS4_8MMA_AtomIJNS4_4SM904GMMA30MMA_64x64x32_F32E4M3E4M3_SS_TNILNSN_7ScaleInE1ELSP_1EEEEEENS4_6LayoutINS5_IJSC_SC_SC_EEENS5_IJNSA_ILi0EEESU_SU_EEEEENS5_IJNS4_10UnderscoreESX_SX_EEEEENS4_13SM90_TMA_LOADENS4_14ComposedLayoutINS4_7SwizzleILi2ELi4ELi3EEENS4_18smem_ptr_flag_bitsILi8EEENSS_INS5_IJNSA_ILi8EEESG_EEENS5_IJSG_SC_EEEEEEEvNS4_8identityENS4_23SM90_TMA_LOAD_MULTICASTES1A_vS1B_EENS_8epilogue10collective6detail29Sm90TmaWarpSpecializedAdapterINS1F_15DefaultEpilogueISI_SJ_SJ_NS1E_6thread17LinearCombinationISI_Li1EffLNS1J_9ScaleType4KindE0ELNS_15FloatRoundStyleE2ESI_EENS1_15EpilogueDefaultEEEEEvvEEEEvNT_6ParamsE)
        .other          _ZN7cutlass13device_kernelINS_4gemm6kernel13GemmUniversalIN4cute5tupleIJiiiiEEENS1_10collective13CollectiveMmaINS1_37MainloopSm90TmaGmmaWarpSpecializedFP8ILi28ENS5_IJNS4_1CILi2EEENSA_ILi1EEESC_EEENS1_32KernelTmaWarpSpecializedPingpongEEENS5_IJNSA_ILi64EEESG_SG_EEENS_12float_e4m3_tENS5_IJlSC_lEEESI_SJ_NS4_8TiledMMAINS4_8MMA_AtomIJNS4_4SM904GMMA30MMA_64x64x32_F32E4M3E4M3_SS_TNILNSN_7ScaleInE1ELSP_1EEEEEENS4_6LayoutINS5_IJSC_SC_SC_EEENS5_IJNSA_ILi0EEESU_SU_EEEEENS5_IJNS4_10UnderscoreESX_SX_EEEEENS4_13SM90_TMA_LOADENS4_14ComposedLayoutINS4_7SwizzleILi2ELi4ELi3EEENS4_18smem_ptr_flag_bitsILi8EEENSS_INS5_IJNSA_ILi8EEESG_EEENS5_IJSG_SC_EEEEEEEvNS4_8identityENS4_23SM90_TMA_LOAD_MULTICASTES1A_vS1B_EENS_8epilogue10collective6detail29Sm90TmaWarpSpecializedAdapterINS1F_15DefaultEpilogueISI_SJ_SJ_NS1E_6thread17LinearCombinationISI_Li1EffLNS1J_9ScaleType4KindE0ELNS_15FloatRoundStyleE2ESI_EENS1_15EpilogueDefaultEEEEEvvEEEEvNT_6ParamsE,@"STO_CUDA_ENTRY STV_DEFAULT"
_ZN7cutlass13device_kernelINS_4gemm6kernel13GemmUniversalIN4cute5tupleIJiiiiEEENS1_10collective13CollectiveMmaINS1_37MainloopSm90TmaGmmaWarpSpecializedFP8ILi28ENS5_IJNS4_1CILi2EEENSA_ILi1EEESC_EEENS1_32KernelTmaWarpSpecializedPingpongEEENS5_IJNSA_ILi64EEESG_SG_EEENS_12float_e4m3_tENS5_IJlSC_lEEESI_SJ_NS4_8TiledMMAINS4_8MMA_AtomIJNS4_4SM904GMMA30MMA_64x64x32_F32E4M3E4M3_SS_TNILNSN_7ScaleInE1ELSP_1EEEEEENS4_6LayoutINS5_IJSC_SC_SC_EEENS5_IJNSA_ILi0EEESU_SU_EEEEENS5_IJNS4_10UnderscoreESX_SX_EEEEENS4_13SM90_TMA_LOADENS4_14ComposedLayoutINS4_7SwizzleILi2ELi4ELi3EEENS4_18smem_ptr_flag_bitsILi8EEENSS_INS5_IJNSA_ILi8EEESG_EEENS5_IJSG_SC_EEEEEEEvNS4_8identityENS4_23SM90_TMA_LOAD_MULTICASTES1A_vS1B_EENS_8epilogue10collective6detail29Sm90TmaWarpSpecializedAdapterINS1F_15DefaultEpilogueISI_SJ_SJ_NS1E_6thread17LinearCombinationISI_Li1EffLNS1J_9ScaleType4KindE0ELNS_15FloatRoundStyleE2ESI_EENS1_15EpilogueDefaultEEEEEvvEEEEvNT_6ParamsE:
[----:B------:R-:W-:Y:S01]  /*0000*/  LDC R1, c[0x0][0x28] ;  /* 0x00000a00ff017b82 */ /* 0x000fe20000000800 */
[----:B------:R-:W0:Y:S01]  /*0010*/  S2R R11, SR_TID.X ;  /* 0x00000000000b7919 */ /* 0x000e220000002100 */
[----:B------:R-:W-:Y:S01]  /*0020*/  ELECT P0, URZ, PT ;  /* 0x00000000003f782f */ /* 0x000fe20003800000 */
[----:B------:R-:W-:Y:S01]  /*0030*/  BSSY B0, `(.L_x_0) ;  /* 0x000000f000007945 */ /* 0x000fe20003800000 */
[--C-:B0-----:R-:W-:Y:S02]  /*0040*/  SHF.R.U32.HI R0, RZ, 0x5, R11.reuse ;  /* 0x00000005ff007819 */ /* 0x101fe4000001160b */
[----:B------:R-:W-:-:S03]  /*0050*/  SHF.R.U32.HI R5, RZ, 0x7, R11 ;  /* 0x00000007ff057819 */ /* 0x000fc6000001160b */
[----:B------:R-:W0:Y:S04]  /*0060*/  SHFL.IDX PT, R2, R0, RZ, 0x1f ;  /* 0x00001fff00027589 */ /* 0x000e2800000e0000 */
[----:B------:R1:W2:Y:S01]  /*0070*/  SHFL.IDX PT, R6, R5, RZ, 0x1f ;  /* 0x00001fff05067589 */ /* 0x0002a200000e0000 */
[----:B0-----:R-:W-:-:S13]  /*0080*/  ISETP.NE.OR P0, PT, R2, RZ, !P0 ;  /* 0x000000ff0200720c */ /* 0x001fda0004705670 */
[----:B-12---:R-:W-:Y:S05]  /*0090*/  @P0 BRA `(.L_x_1) ;  /* 0x0000000000200947 */ /* 0x006fea0003800000 */
[----:B------:R-:W-:Y:S02]  /*00a0*/  ULDC.64 UR4, c[0x0][0x198] ;  /* 0x0000660000047ab9 */ /* 0x000fe40000000a00 */
[----:B------:R-:W-:Y:S02]  /*00b0*/  UIADD3 UR6, UP0, UR4, 0xf0, URZ ;  /* 0x000000f004067890 */ /* 0x000fe4000ff1e03f */
[----:B------:R-:W-:Y:S02]  /*00c0*/  UIADD3 UR4, UP1, UR4, 0x1f0, URZ ;  /* 0x000001f004047890 */ /* 0x000fe4000ff3e03f */
[----:B------:R-:W-:Y:S02]  /*00d0*/  UIADD3.X UR7, URZ, UR5, URZ, UP0, !UPT ;  /* 0x000000053f077290 */ /* 0x000fe400087fe43f */
[----:B------:R-:W-:-:S07]  /*00e0*/  UIADD3.X UR5, URZ, UR5, URZ, UP1, !UPT ;  /* 0x000000053f057290 */ /* 0x000fce0008ffe43f */
[----:B------:R0:W-:Y:S02]  /*00f0*/  UTMACCTL.PF [UR6] ;  /* 0x00000000060079b9 */ /* 0x0001e40008040000 */
[----:B------:R0:W-:Y:S02]  /*0100*/  UTMACCTL.PF [UR4] ;  /* 0x00000000040079b9 */ /* 0x0001e40008040000 */
[----:B0-----:R-:W-:Y:S01]  /*0110*/  NOP ;  /* 0x0000000000007918 */ /* 0x001fe20000000000 */
.L_x_1:
[----:B------:R-:W-:Y:S05]  /*0120*/  BSYNC B0 ;  /* 0x0000000000007941 */ /* 0x000fea0003800000 */
.L_x_0:
[----:B------:R-:W0:Y:S02]  /*0130*/  SHFL.IDX PT, R7, R0, RZ, 0x1f ;  /* 0x00001fff00077589 */ /* 0x000e2400000e0000 */
[----:B0-----:R-:W-:-:S13]  /*0140*/  ISETP.NE.AND P0, PT, R7, RZ, PT ;  /* 0x000000ff0700720c */ /* 0x001fda0003f05270 */
[----:B------:R-:W-:Y:S05]  /*0150*/  @P0 BRA `(.L_x_2) ;  /* 0x0000000400240947 */ /* 0x000fea0003800000 */
[----:B------:R-:W-:Y:S01]  /*0160*/  ELECT P0, URZ, PT ;  /* 0x00000000003f782f */ /* 0x000fe20003800000 */
[----:B------:R-:W-:-:S12]  /*0170*/  BSSY B0, `(.L_x_2) ;  /* 0x0000047000007945 */ /* 0x000fd80003800000 */
[----:B------:R-:W-:Y:S05]  /*0180*/  @!P0 BRA `(.L_x_3) ;  /* 0x0000000400148947 */ /* 0x000fea0003800000 */
[----:B------:R-:W0:Y:S01]  /*0190*/  S2UR UR8, SR_CgaCtaId ;  /* 0x00000000000879c3 */ /* 0x000e220000008800 */
[----:B------:R-:W-:Y:S01]  /*01a0*/  UMOV UR4, 0x400 ;  /* 0x0000040000047882 */ /* 0x000fe20000000000 */
[----:B------:R-:W-:Y:S01]  /*01b0*/  UMOV UR5, 0x1 ;  /* 0x0000000100057882 */ /* 0x000fe20000000000 */
[----:B------:R-:W-:Y:S02]  /*01c0*/  UMOV UR6, 0x2 ;  /* 0x0000000200067882 */ /* 0x000fe40000000000 */
[----:B------:R-:W-:-:S04]  /*01d0*/  UIADD3 UR6, -UR6, 0x100000, URZ ;  /* 0x0010000006067890 */ /* 0x000fc8000fffe13f */
[----:B------:R-:W-:Y:S02]  /*01e0*/  USHF.L.U32 UR7, UR6, 0xb, URZ ;  /* 0x0000000b06077899 */ /* 0x000fe4000800063f */
[----:B------:R-:W-:Y:S02]  /*01f0*/  USHF.L.U32 UR6, UR6, 0x1, URZ ;  /* 0x0000000106067899 */ /* 0x000fe4000800063f */
[----:B0-----:R-:W-:Y:S02]  /*0200*/  ULEA UR8, UR8, UR4, 0x18 ;  /* 0x0000000408087291 */ /* 0x001fe4000f8ec03f */
[----:B------:R-:W-:-:S04]  /*0210*/  UIADD3 UR4, -UR5, 0x100000, URZ ;  /* 0x0010000005047890 */ /* 0x000fc8000fffe13f */
[----:B------:R-:W-:Y:S02]  /*0220*/  USHF.L.U32 UR5, UR4, 0xb, URZ ;  /* 0x0000000b04057899 */ /* 0x000fe4000800063f */
[----:B------:R-:W-:Y:S01]  /*0230*/  USHF.L.U32 UR4, UR4, 0x1, URZ ;  /* 0x0000000104047899 */ /* 0x000fe2000800063f */
[----:B------:R-:W0:Y:S11]  /*0240*/  FENCE.VIEW.ASYNC.S ;  /* 0x00000000000073c6 */ /* 0x000e360000000000 */
[----:B0-----:R0:W1:Y:S01]  /*0250*/  SYNCS.EXCH.64 URZ, [UR8], UR4 ;  /* 0x00000004083f75b2 */ /* 0x0010620008000100 */
[----:B------:R0:W2:Y:S01]  /*0260*/  SYNCS.EXCH.64 URZ, [UR8+0xe0], UR6 ;  /* 0x0000e006083f75b2 */ /* 0x0000a20008000100 */
[----:B------:R0:W3:Y:S01]  /*0270*/  SYNCS.EXCH.64 URZ, [UR8+0x8], UR4 ;  /* 0x00000804083f75b2 */ /* 0x0000e20008000100 */
[----:B------:R0:W4:Y:S01]  /*0280*/  SYNCS.EXCH.64 URZ, [UR8+0xe8], UR6 ;  /* 0x0000e806083f75b2 */ /* 0x0001220008000100 */
[----:B------:R0:W0:Y:S01]  /*0290*/  SYNCS.EXCH.64 URZ, [UR8+0x10], UR4 ;  /* 0x00001004083f75b2 */ /* 0x0000220008000100 */
        /* <DEDUP_REMOVED lines=51> */
[----:B-1234-:R-:W-:Y:S01]  /*05d0*/  NOP ;  /* 0x0000000000007918 */ /* 0x01efe20000000000 */
.L_x_3:
[----:B0-----:R-:W-:Y:S05]  /*05e0*/  BSYNC B0 ;  /* 0x0000000000007941 */ /* 0x001fea0003800000 */
.L_x_2:
[----:B------:R-:W0:Y:S01]  /*05f0*/  SHFL.IDX PT, R3, R0, RZ, 0x1f ;  /* 0x00001fff00037589 */ /* 0x000e2200000e0000 */
[----:B------:R-:W-:Y:S01]  /*0600*/  SHF.R.S32.HI R4, RZ, 0x1f, R11 ;  /* 0x0000001fff047819 */ /* 0x000fe2000001140b */
[----:B------:R-:W1:Y:S01]  /*0610*/  S2UR UR12, SR_CTAID.X ;  /* 0x00000000000c79c3 */ /* 0x000e620000002500 */
[----:B------:R-:W-:Y:S01]  /*0620*/  ELECT P0, URZ, PT ;  /* 0x00000000003f782f */ /* 0x000fe20003800000 */
[----:B------:R2:W3:Y:S01]  /*0630*/  SHFL.IDX PT, R8, R0, RZ, 0x1f ;  /* 0x00001fff00087589 */ /* 0x0004e200000e0000 */
[----:B------:R-:W-:Y:S02]  /*0640*/  LEA.HI R4, R4, R11, RZ, 0x7 ;  /* 0x0000000b04047211 */ /* 0x000fe400078f38ff */
[----:B------:R-:W-:Y:S01]  /*0650*/  ELECT P1, URZ, PT ;  /* 0x00000000003f782f */ /* 0x000fe20003820000 */
[----:B------:R-:W-:Y:S01]  /*0660*/  NOP ;  /* 0x0000000000007918 */ /* 0x000fe20000000000 */
[----:B------:R-:W4:Y:S01]  /*0670*/  S2R R16, SR_CTAID.Y ;  /* 0x0000000000107919 */ /* 0x000f220000002600 */
[----:B------:R-:W-:Y:S01]  /*0680*/  LOP3.LUT R4, R4, 0xffffff80, RZ, 0xc0, !PT ;  /* 0xffffff8004047812 */ /* 0x000fe200078ec0ff */
[----:B------:R-:W-:Y:S01]  /*0690*/  ULDC UR4, c[0x0][0x150] ;  /* 0x0000540000047ab9 */ /* 0x000fe20000000800 */
[----:B------:R-:W5:Y:S01]  /*06a0*/  LDC R12, c[0x0][0x144] ;  /* 0x00005100ff0c7b82 */ /* 0x000f620000000800 */
[----:B------:R3:W5:Y:S01]  /*06b0*/  SHFL.IDX PT, R14, R5, RZ, 0x1f ;  /* 0x00001fff050e7589 */ /* 0x00076200000e0000 */
[----:B------:R-:W-:Y:S01]  /*06c0*/  UMOV UR11, 0x80 ;  /* 0x00000080000b7882 */ /* 0x000fe20000000000 */
[----:B------:R-:W-:Y:S01]  /*06d0*/  IMAD.IADD R10, R11, 0x1, -R4 ;  /* 0x000000010b0a7824 */ /* 0x000fe200078e0a04 */
[----:B------:R-:W-:Y:S01]  /*06e0*/  NOP ;  /* 0x0000000000007918 */ /* 0x000fe20000000000 */
[C---:B------:R-:W-:Y:S01]  /*06f0*/  VIADD R38, R6.reuse, 0xffffffff ;  /* 0xffffffff06267836 */ /* 0x040fe20000000000 */
[----:B------:R-:W-:-:S02]  /*0700*/  ISETP.NE.AND P5, PT, R6, RZ, PT ;  /* 0x000000ff0600720c */ /* 0x000fc40003fa5270 */
[----:B------:R-:W-:Y:S01]  /*0710*/  SHF.R.S32.HI R19, RZ, 0x1f, R10 ;  /* 0x0000001fff137819 */ /* 0x000fe2000001140a */
[----:B------:R-:W5:Y:S01]  /*0720*/  LDC R13, c[0x0][0x140] ;  /* 0x00005000ff0d7b82 */ /* 0x000f620000000800 */
[----:B------:R-:W-:Y:S02]  /*0730*/  ISETP.GE.U32.AND P6, PT, R38, 0x2, PT ;  /* 0x000000022600780c */ /* 0x000fe40003fc6070 */
[----:B0-----:R-:W-:Y:S02]  /*0740*/  ISETP.NE.OR P0, PT, R3, RZ, !P0 ;  /* 0x000000ff0300720c */ /* 0x001fe40004705670 */
[----:B------:R-:W-:Y:S02]  /*0750*/  LEA.HI R3, R19, R10, RZ, 0x3 ;  /* 0x0000000a13037211 */ /* 0x000fe400078f18ff */
[----:B-1----:R-:W-:Y:S01]  /*0760*/  I2FP.F32.U32 R4, UR12 ;  /* 0x0000000c00047c45 */ /* 0x002fe20008201000 */
[----:B------:R-:W0:Y:S01]  /*0770*/  LDC R27, c[0x0][0x148] ;  /* 0x00005200ff1b7b82 */ /* 0x000e220000000800 */
[----:B--2---:R-:W-:-:S02]  /*0780*/  SHF.R.S32.HI R0, RZ, 0x3, R3 ;  /* 0x00000003ff007819 */ /* 0x004fc40000011403 */
[----:B---3--:R-:W-:Y:S01]  /*0790*/  ISETP.NE.OR P1, PT, R8, RZ, !P1 ;  /* 0x000000ff0800720c */ /* 0x008fe20004f25670 */
[----:B------:R-:W-:Y:S01]  /*07a0*/  FMUL R9, R4, UR4 ;  /* 0x0000000404097c20 */ /* 0x000fe20008400000 */
[----:B------:R-:W-:Y:S01]  /*07b0*/  SHF.R.S32.HI R3, RZ, 0x1f, R3 ;  /* 0x0000001fff037819 */ /* 0x000fe20000011403 */
[----:B------:R-:W-:Y:S01]  /*07c0*/  ULDC UR4, c[0x0][0x154] ;  /* 0x0000550000047ab9 */ /* 0x000fe20000000800 */
[----:B------:R-:W-:Y:S01]  /*07d0*/  SHF.R.S32.HI R8, RZ, 0x1f, R7 ;  /* 0x0000001fff087819 */ /* 0x000fe20000011407 */
[----:B------:R-:W-:Y:S01]  /*07e0*/  VOTEU.ALL UP1, P0 ;  /* 0x00000000003f7886 */ /* 0x000fe20000020000 */
[----:B------:R-:W-:Y:S01]  /*07f0*/  LEA.HI R4, R3, R0, RZ, 0x2 ;  /* 0x0000000003047211 */ /* 0x000fe200078f10ff */
[----:B------:R-:W1:Y:S01]  /*0800*/  F2I.U32.TRUNC.NTZ R9, R9 ;  /* 0x0000000900097305 */ /* 0x000e62000020f000 */
[----:B------:R-:W-:Y:S01]  /*0810*/  LEA.HI R8, R8, R7, RZ, 0x2 ;  /* 0x0000000708087211 */ /* 0x000fe200078f10ff */
[----:B------:R-:W-:Y:S01]  /*0820*/  VOTEU.ALL UP0, P0 ;  /* 0x00000000003f7886 */ /* 0x000fe20000000000 */
[----:B------:R-:W-:Y:S01]  /*0830*/  SHF.R.S32.HI R3, RZ, 0x1f, R2 ;  /* 0x0000001fff037819 */ /* 0x000fe20000011402 */
[----:B------:R-:W2:Y:S01]  /*0840*/  @!UP1 S2UR UR7, SR_CgaCtaId ;  /* 0x00000000000799c3 */ /* 0x000ea20000008800 */
[----:B------:R-:W-:Y:S01]  /*0850*/  LOP3.LUT R5, R4, 0xfffffffc, RZ, 0xc0, !PT ;  /* 0xfffffffc04057812 */ /* 0x000fe200078ec0ff */
[----:B------:R-:W-:Y:S01]  /*0860*/  VOTEU.ALL UP2, P1 ;  /* 0x00000000003f7886 */ /* 0x000fe20000840000 */
[----:B------:R-:W-:Y:S01]  /*0870*/  LOP3.LUT R8, R8, 0x3ffffffc, RZ, 0xc0, !PT ;  /* 0x3ffffffc08087812 */ /* 0x000fe200078ec0ff */
[----:B------:R-:W-:Y:S01]  /*0880*/  @!UP1 UMOV UR6, 0x400 ;  /* 0x0000040000069882 */ /* 0x000fe20000000000 */
[----:B------:R-:W-:Y:S01]  /*0890*/  LEA.HI R3, R3, R2, RZ, 0x2 ;  /* 0x0000000203037211 */ /* 0x000fe200078f10ff */
[----:B------:R-:W-:Y:S01]  /*08a0*/  IMAD.IADD R5, R0, 0x1, -R5 ;  /* 0x0000000100057824 */ /* 0x000fe200078e0a05 */
[----:B------:R-:W-:Y:S01]  /*08b0*/  @!UP2 UMOV UR9, 0x400 ;  /* 0x000004000009a882 */ /* 0x000fe20000000000 */
[----:B------:R-:W-:Y:S01]  /*08c0*/  IMAD.IADD R8, R7, 0x1, -R8 ;  /* 0x0000000107087824 */ /* 0x000fe200078e0a08 */
[----:B------:R-:W-:Y:S01]  /*08d0*/  LOP3.LUT R3, R3, 0xfffffffc, RZ, 0xc0, !PT ;  /* 0xfffffffc03037812 */ /* 0x000fe200078ec0ff */
[----:B------:R-:W3:Y:S01]  /*08e0*/  @!UP2 S2UR UR10, SR_CgaCtaId ;  /* 0x00000000000aa9c3 */ /* 0x000ee20000008800 */
[----:B-1----:R-:W-:Y:S01]  /*08f0*/  IMAD.MOV R9, RZ, RZ, -R9 ;  /* 0x000000ffff097224 */ /* 0x002fe200078e0a09 */
[----:B------:R-:W-:Y:S01]  /*0900*/  VOTEU.ALL UP3, P1 ;  /* 0x00000000003f7886 */ /* 0x000fe20000860000 */
[----:B------:R-:W-:Y:S01]  /*0910*/  IMAD R5, R8, 0x4, R5 ;  /* 0x0000000408057824 */ /* 0x000fe200078e0205 */
[----:B------:R-:W-:Y:S01]  /*0920*/  VOTEU.ALL UP4, P1 ;  /* 0x00000000003f7886 */ /* 0x000fe20000880000 */
[----:B------:R-:W-:Y:S01]  /*0930*/  IMAD.IADD R18, R2, 0x1, -R3 ;  /* 0x0000000102127824 */ /* 0x000fe200078e0a03 */
[----:B----4-:R-:W-:Y:S01]  /*0940*/  I2FP.F32.U32 R2, R16 ;  /* 0x0000001000027245 */ /* 0x010fe20000201000 */
[----:B-----5:R-:W-:Y:S01]  /*0950*/  IMAD R25, R12, R9, UR12 ;  /* 0x0000000c0c197e24 */ /* 0x020fe2000f8e0209 */
[C---:B------:R-:W-:Y:S01]  /*0960*/  LEA.HI R0, R5.reuse, R5, RZ, 0x1 ;  /* 0x0000000505007211 */ /* 0x040fe200078f08ff */
[C---:B------:R-:W-:Y:S01]  /*0970*/  IMAD.SHL.U32 R12, R5.reuse, 0x4, RZ ;  /* 0x00000004050c7824 */ /* 0x040fe200078e00ff */
[----:B------:R-:W-:Y:S01]  /*0980*/  VOTEU.ALL UP5, P1 ;  /* 0x00000000003f7886 */ /* 0x000fe200008a0000 */
[----:B------:R-:W-:Y:S01]  /*0990*/  FMUL R2, R2, UR4 ;  /* 0x0000000402027c20 */ /* 0x000fe20008400000 */
[----:B------:R-:W-:Y:S01]  /*09a0*/  LOP3.LUT R0, R0, 0xfffffffe, RZ, 0xc0, !PT ;  /* 0xfffffffe00007812 */ /* 0x000fe200078ec0ff */
[----:B------:R-:W-:Y:S01]  /*09b0*/  UMOV UR4, 0x20 ;  /* 0x0000002000047882 */ /* 0x000fe20000000000 */
[----:B--2---:R-:W-:Y:S01]  /*09c0*/  @!UP1 ULEA UR8, UR7, UR6, 0x18 ;  /* 0x0000000607089291 */ /* 0x004fe2000f8ec03f */
[----:B------:R-:W-:Y:S01]  /*09d0*/  LOP3.LUT R12, R5, 0xc, R12, 0x78, !PT ;  /* 0x0000000c050c7812 */ /* 0x000fe200078e780c */
[----:B------:R-:W-:-:S04]  /*09e0*/  @!UP1 UIADD3 UR4, -UR4, 0x100000, URZ ;  /* 0x0010000004049890 */ /* 0x000fc8000fffe13f */
[----:B------:R-:W-:Y:S02]  /*09f0*/  @!UP1 USHF.L.U32 UR5, UR4, 0xb, URZ ;  /* 0x0000000b04059899 */ /* 0x000fe4000800063f */
[----:B------:R-:W-:Y:S01]  /*0a00*/  @!UP1 USHF.L.U32 UR4, UR4, 0x1, URZ ;  /* 0x0000000104049899 */ /* 0x000fe2000800063f */
[----:B------:R-:W-:Y:S01]  /*0a10*/  IMAD.IADD R0, R5, 0x1, -R0 ;  /* 0x0000000105007824 */ /* 0x000fe200078e0a00 */
[----:B------:R-:W1:Y:S01]  /*0a20*/  F2I.U32.TRUNC.NTZ R2, R2 ;  /* 0x0000000200027305 */ /* 0x000e62000020f000 */
[----:B------:R-:W-:-:S04]  /*0a30*/  @!UP2 UIADD3 UR6, -UR11, 0x100000, URZ ;  /* 0x001000000b06a890 */ /* 0x000fc8000fffe13f */
[----:B------:R-:W-:Y:S02]  /*0a40*/  @!UP2 USHF.L.U32 UR7, UR6, 0xb, URZ ;  /* 0x0000000b0607a899 */ /* 0x000fe4000800063f */
[----:B------:R-:W-:Y:S01]  /*0a50*/  @!UP2 USHF.L.U32 UR6, UR6, 0x1, URZ ;  /* 0x000000010606a899 */ /* 0x000fe2000800063f */
[----:B------:R-:W-:Y:S01]  /*0a60*/  ISETP.EQ.U32.AND P2, PT, R13, 0x1, PT ;  /* 0x000000010d00780c */ /* 0x000fe20003f42070 */
[----:B------:R-:W-:Y:S01]  /*0a70*/  VOTEU.ALL UP1, P0 ;  /* 0x00000000003f7886 */ /* 0x000fe20000020000 */
[----:B------:R-:W-:Y:S01]  /*0a80*/  ISETP.NE.AND P3, PT, R0, R25, PT ;  /* 0x000000190000720c */ /* 0x000fe20003f65270 */
[----:B------:R-:W-:Y:S01]  /*0a90*/  IMAD.MOV.U32 R13, RZ, RZ, 0x1 ;  /* 0x00000001ff0d7424 */ /* 0x000fe200078e00ff */
[----:B---3--:R-:W-:Y:S01]  /*0aa0*/  @!UP2 ULEA UR9, UR10, UR9, 0x18 ;  /* 0x000000090a09a291 */ /* 0x008fe2000f8ec03f */
[----:B------:R-:W-:Y:S01]  /*0ab0*/  LOP3.LUT P0, RZ, R10, 0x7, RZ, 0xc0, !PT ;  /* 0x000000070aff7812 */ /* 0x000fe2000780c0ff */
[----:B------:R-:W-:Y:S01]  /*0ac0*/  VOTEU.ALL UP2, P1 ;  /* 0x00000000003f7886 */ /* 0x000fe20000840000 */
[----:B------:R-:W-:Y:S01]  /*0ad0*/  ISETP.NE.AND P1, PT, R18, 0x3, PT ;  /* 0x000000031200780c */ /* 0x000fe20003f25270 */
[----:B------:R-:W2:Y:S02]  /*0ae0*/  FENCE.VIEW.ASYNC.S ;  /* 0x00000000000073c6 */ /* 0x000ea40000000000 */
[----:B--2---:R2:W3:Y:S01]  /*0af0*/  @!UP0 SYNCS.EXCH.64 URZ, [UR8+0x1f0], UR4 ;  /* 0x0001f004083f85b2 */ /* 0x0044e20008000100 */
[----:B------:R-:W-:-:S02]  /*0b00*/  ISETP.LT.U32.AND P0, PT, R12, 0x2, !P0 ;  /* 0x000000020c00780c */ /* 0x000fc40004701070 */
[----:B------:R-:W-:Y:S01]  /*0b10*/  ISETP.EQ.OR P1, PT, R18, RZ, !P1 ;  /* 0x000000ff1200720c */ /* 0x000fe20004f22670 */
[----:B-1----:R-:W-:Y:S01]  /*0b20*/  IMAD.MOV R24, RZ, RZ, -R2 ;  /* 0x000000ffff187224 */ /* 0x002fe200078e0a02 */
[----:B------:R-:W-:Y:S02]  /*0b30*/  R2UR UR15, R14 ;  /* 0x000000000e0f72ca */ /* 0x000fe400000e0000 */
[----:B------:R-:W-:Y:S01]  /*0b40*/  @P3 LEA.HI R0, R12, R12, RZ, 0x1 ;  /* 0x0000000c0c003211 */ /* 0x000fe200078f08ff */
[----:B0-----:R-:W-:Y:S01]  /*0b50*/  IMAD R3, R27, R24, R16 ;  /* 0x000000181b037224 */ /* 0x001fe200078e0210 */
[----:B------:R-:W-:Y:S02]  /*0b60*/  ISETP.EQ.AND P1, PT, R6, RZ, P1 ;  /* 0x000000ff0600720c */ /* 0x000fe40000f22270 */
[----:B------:R-:W-:Y:S02]  /*0b70*/  @P3 SHF.R.S32.HI R0, RZ, 0x1, R0 ;  /* 0x00000001ff003819 */ /* 0x000fe40000011400 */
[----:B------:R-:W-:Y:S01]  /*0b80*/  SEL R7, RZ, 0x1, !P1 ;  /* 0x00000001ff077807 */ /* 0x000fe20004800000 */
[----:B------:R2:W0:Y:S01]  /*0b90*/  @!UP1 SYNCS.EXCH.64 URZ, [UR8+0x1f8], UR4 ;  /* 0x0001f804083f95b2 */ /* 0x0004220008000100 */
[----:B------:R-:W-:Y:S01]  /*0ba0*/  @P3 ISETP.NE.AND P4, PT, R0, R3, PT ;  /* 0x000000030000320c */ /* 0x000fe20003f85270 */
[----:B------:R-:W-:Y:S01]  /*0bb0*/  NOP ;  /* 0x0000000000007918 */ /* 0x000fe20000000000 */
[----:B------:R-:W-:-:S02]  /*0bc0*/  SEL R0, RZ, 0x1, !P0 ;  /* 0x00000001ff007807 */ /* 0x000fc40004000000 */
[----:B------:R-:W-:Y:S02]  /*0bd0*/  @P3 SEL R13, RZ, 0x1, P4 ;  /* 0x00000001ff0d3807 */ /* 0x000fe40002000000 */
[----:B------:R-:W-:Y:S02]  /*0be0*/  SEL R7, R7, 0x2, P6 ;  /* 0x0000000207077807 */ /* 0x000fe40003000000 */
[----:B------:R-:W-:Y:S01]  /*0bf0*/  LOP3.LUT R13, R13, R0, RZ, 0xc0, !PT ;  /* 0x000000000d0d7212 */ /* 0x000fe200078ec0ff */
[----:B------:R2:W1:Y:S01]  /*0c00*/  @!UP2 SYNCS.EXCH.64 URZ, [UR9+0x1d0], UR6 ;  /* 0x0001d006093fa5b2 */ /* 0x0004620008000100 */
[----:B------:R2:W4:Y:S01]  /*0c10*/  @!UP3 SYNCS.EXCH.64 URZ, [UR9+0x1d8], UR6 ;  /* 0x0001d806093fb5b2 */ /* 0x0005220008000100 */
[----:B------:R2:W0:Y:S01]  /*0c20*/  @!UP4 SYNCS.EXCH.64 URZ, [UR9+0x1e0], UR6 ;  /* 0x0001e006093fc5b2 */ /* 0x0004220008000100 */
[----:B------:R2:W0:Y:S01]  /*0c30*/  @!UP5 SYNCS.EXCH.64 URZ, [UR9+0x1e8], UR6 ;  /* 0x0001e806093fd5b2 */ /* 0x0004220008000100 */
[----:B------:R-:W-:Y:S01]  /*0c40*/  NOP ;  /* 0x0000000000007918 */ /* 0x000fe20000000000 */
[----:B--23--:R-:W-:Y:S05]  /*0c50*/  @!P2 BRA `(.L_x_4) ;  /* 0x000000000008a947 */ /* 0x00cfea0003800000 */
[----:B01--4-:R-:W-:Y:S01]  /*0c60*/  UCGABAR_ARV ;  /* 0x00000000000079c7 */ /* 0x013fe20008000000 */
[----:B------:R-:W-:Y:S05]  /*0c70*/  BRA `(.L_x_5) ;  /* 0x0000000000047947 */ /* 0x000fea0003800000 */
.L_x_4:
[----:B01--4-:R-:W-:Y:S01]  /*0c80*/  NOP ;  /* 0x0000000000007918 */ /* 0x013fe20000000000 */
.L_x_5:
[----:B------:R-:W-:Y:S01]  /*0c90*/  ULDC.64 UR4, c[0x0][0x598] ;  /* 0x0001660000047ab9 */ /* 0x000fe20000000a00 */
[----:B------:R-:W-:Y:S01]  /*0ca0*/  ULDC.64 UR20, c[0x0][0x208] ;  /* 0x0000820000147ab9 */ /* 0x000fe20000000a00 */
[----:B------:R-:W-:-:S04]  /*0cb0*/  ISETP.NE.U32.AND P0, PT, RZ, UR4, PT ;  /* 0x00000004ff007c0c */ /* 0x000fc8000bf05070 */
[----:B------:R-:W-:-:S13]  /*0cc0*/  ISETP.NE.AND.EX P0, PT, RZ, UR5, PT, P0 ;  /* 0x00000005ff007c0c */ /* 0x000fda000bf05300 */
[----:B------:R-:W-:Y:S05]  /*0cd0*/  @!P0 BRA `(.L_x_6) ;  /* 0x00000000001c8947 */ /* 0x000fea0003800000 */
[----:B------:R-:W0:Y:S02]  /*0ce0*/  LDC.64 R2, c[0x0][0x598] ;  /* 0x00016600ff027b82 */ /* 0x000e240000000a00 */
[----:B0-----:R-:W2:Y:S02]  /*0cf0*/  LDG.E.64 R2, desc[UR20][R2.64] ;  /* 0x0000001402027981 */ /* 0x001ea4000c1e1b00 */
[----:B--2---:R-:W-:-:S04]  /*0d00*/  ISETP.NE.U32.AND P0, PT, R2, RZ, PT ;  /* 0x000000ff0200720c */ /* 0x004fc80003f05070 */
[----:B------:R-:W-:-:S13]  /*0d10*/  ISETP.NE.AND.EX P0, PT, R3, RZ, PT, P0 ;  /* 0x000000ff0300720c */ /* 0x000fda0003f05300 */
[----:B------:R-:W-:Y:S05]  /*0d20*/  @!P0 BRA `(.L_x_6) ;  /* 0x0000000000088947 */ /* 0x000fea0003800000 */
[----:B------:R0:W5:Y:S01]  /*0d30*/  LD.E R14, desc[UR20][R2.64] ;  /* 0x00000014020e7980 */ /* 0x000162000c101900 */
[----:B------:R-:W-:Y:S05]  /*0d40*/  BRA `(.L_x_7) ;  /* 0x0000000000207947 */ /* 0x000fea0003800000 */
.L_x_6:
[----:B------:R-:W-:Y:S02]  /*0d50*/  ULDC.64 UR4, c[0x0][0x588] ;  /* 0x0001620000047ab9 */ /* 0x000fe40000000a00 */
[----:B------:R-:W-:-:S04]  /*0d60*/  ISETP.NE.U32.AND P0, PT, RZ, UR4, PT ;  /* 0x00000004ff007c0c */ /* 0x000fc8000bf05070 */
[----:B------:R-:W-:-:S13]  /*0d70*/  ISETP.NE.AND.EX P0, PT, RZ, UR5, PT, P0 ;  /* 0x00000005ff007c0c */ /* 0x000fda000bf05300 */
[----:B------:R-:W-:Y:S05]  /*0d80*/  @!P0 BRA `(.L_x_8) ;  /* 0x00000000000c8947 */ /* 0x000fea0003800000 */
[----:B------:R-:W0:Y:S02]  /*0d90*/  LDC.64 R14, c[0x0][0x588] ;  /* 0x00016200ff0e7b82 */ /* 0x000e240000000a00 */
[----:B0-----:R1:W5:Y:S01]  /*0da0*/  LDG.E R14, desc[UR20][R14.64] ;  /* 0x000000140e0e7981 */ /* 0x001362000c1e1900 */
[----:B------:R-:W-:Y:S05]  /*0db0*/  BRA `(.L_x_7) ;  /* 0x0000000000047947 */ /* 0x000fea0003800000 */
.L_x_8:
[----:B------:R-:W2:Y:S02]  /*0dc0*/  LDC R14, c[0x0][0x580] ;  /* 0x00016000ff0e7b82 */ /* 0x000ea40000000800 */
.L_x_7:
[----:B------:R-:W-:Y:S02]  /*0dd0*/  ULDC.64 UR4, c[0x0][0x5a0] ;  /* 0x0001680000047ab9 */ /* 0x000fe40000000a00 */
[----:B------:R-:W-:-:S04]  /*0de0*/  ISETP.NE.U32.AND P0, PT, RZ, UR4, PT ;  /* 0x00000004ff007c0c */ /* 0x000fc8000bf05070 */
[----:B------:R-:W-:-:S13]  /*0df0*/  ISETP.NE.AND.EX P0, PT, RZ, UR5, PT, P0 ;  /* 0x00000005ff007c0c */ /* 0x000fda000bf05300 */
[----:B------:R-:W-:Y:S05]  /*0e00*/  @!P0 BRA `(.L_x_9) ;  /* 0x00000000001c8947 */ /* 0x000fea0003800000 */
[----:B0-----:R-:W0:Y:S02]  /*0e10*/  LDC.64 R2, c[0x0][0x5a0] ;  /* 0x00016800ff027b82 */ /* 0x001e240000000a00 */
[----:B0-----:R-:W3:Y:S02]  /*0e20*/  LDG.E.64 R2, desc[UR20][R2.64] ;  /* 0x0000001402027981 */ /* 0x001ee4000c1e1b00 */
[----:B---3--:R-:W-:-:S04]  /*0e30*/  ISETP.NE.U32.AND P0, PT, R2, RZ, PT ;  /* 0x000000ff0200720c */ /* 0x008fc80003f05070 */
[----:B------:R-:W-:-:S13]  /*0e40*/  ISETP.NE.AND.EX P0, PT, R3, RZ, PT, P0 ;  /* 0x000000ff0300720c */ /* 0x000fda0003f05300 */
[----:B------:R-:W-:Y:S05]  /*0e50*/  @!P0 BRA `(.L_x_9) ;  /* 0x0000000000088947 */ /* 0x000fea0003800000 */
[----:B-1----:R0:W5:Y:S01]  /*0e60*/  LD.E R15, desc[UR20][R2.64] ;  /* 0x00000014020f7980 */ /* 0x002162000c101900 */
[----:B------:R-:W-:Y:S05]  /*0e70*/  BRA `(.L_x_10) ;  /* 0x0000000000207947 */ /* 0x000fea0003800000 */
.L_x_9:
[----:B------:R-:W-:Y:S02]  /*0e80*/  ULDC.64 UR4, c[0x0][0x590] ;  /* 0x0001640000047ab9 */ /* 0x000fe40000000a00 */
[----:B------:R-:W-:-:S04]  /*0e90*/  ISETP.NE.U32.AND P0, PT, RZ, UR4, PT ;  /* 0x00000004ff007c0c */ /* 0x000fc8000bf05070 */
[----:B------:R-:W-:-:S13]  /*0ea0*/  ISETP.NE.AND.EX P0, PT, RZ, UR5, PT, P0 ;  /* 0x00000005ff007c0c */ /* 0x000fda000bf05300 */
[----:B------:R-:W-:Y:S05]  /*0eb0*/  @!P0 BRA `(.L_x_11) ;  /* 0x00000000000c8947 */ /* 0x000fea0003800000 */
[----:B0-----:R-:W1:Y:S02]  /*0ec0*/  LDC.64 R2, c[0x0][0x590] ;  /* 0x00016400ff027b82 */ /* 0x001e640000000a00 */
[----:B-1----:R1:W5:Y:S01]  /*0ed0*/  LDG.E R15, desc[UR20][R2.64] ;  /* 0x00000014020f7981 */ /* 0x002362000c1e1900 */
[----:B------:R-:W-:Y:S05]  /*0ee0*/  BRA `(.L_x_10) ;  /* 0x0000000000047947 */ /* 0x000fea0003800000 */
.L_x_11:
[----:B-1----:R-:W3:Y:S02]  /*0ef0*/  LDC R15, c[0x0][0x584] ;  /* 0x00016100ff0f7b82 */ /* 0x002ee40000000800 */
.L_x_10:
[----:B------:R-:W4:Y:S01]  /*0f00*/  LDC R0, c[0x0][0x65c] ;  /* 0x00019700ff007b82 */ /* 0x000f220000000800 */
[----:B------:R-:W-:Y:S01]  /*0f10*/  ULDC UR8, c[0x0][0x28c] ;  /* 0x0000a30000087ab9 */ /* 0x000fe20000000800 */
[----:B------:R-:W-:Y:S01]  /*0f20*/  ISETP.NE.AND P0, PT, R6, 0x2, PT ;  /* 0x000000020600780c */ /* 0x000fe20003f05270 */
[----:B------:R-:W-:Y:S01]  /*0f30*/  UIADD3 UR8, UR8, 0x3f, URZ ;  /* 0x0000003f08087890 */ /* 0x000fe2000fffe03f */
[----:B------:R-:W-:Y:S01]  /*0f40*/  IMAD.U32 R4, RZ, RZ, UR12 ;  /* 0x0000000cff047e24 */ /* 0x000fe2000f8e00ff */
[----:B------:R-:W-:Y:S01]  /*0f50*/  UMOV UR5, URZ ;  /* 0x0000003f00057c82 */ /* 0x000fe20008000000 */
[----:B------:R-:W-:Y:S01]  /*0f60*/  UMOV UR4, URZ ;  /* 0x0000003f00047c82 */ /* 0x000fe20008000000 */
[----:B------:R-:W-:-:S04]  /*0f70*/  USHF.R.S32.HI UR9, URZ, 0x1f, UR8 ;  /* 0x0000001f3f097899 */ /* 0x000fc80008011408 */
[----:B------:R-:W-:-:S04]  /*0f80*/  ULEA.HI UR9, UR9, UR8, URZ, 0x6 ;  /* 0x0000000809097291 */ /* 0x000fc8000f8f303f */
[----:B------:R-:W-:Y:S01]  /*0f90*/  USHF.R.S32.HI UR13, URZ, 0x6, UR9 ;  /* 0x000000063f0d7899 */ /* 0x000fe20008011409 */
[----:B----4-:R-:W-:-:S13]  /*0fa0*/  ISETP.NE.AND P4, PT, R0, 0x1, PT ;  /* 0x000000010000780c */ /* 0x010fda0003f85270 */
[----:B01----:R-:W0:Y:S01]  /*0fb0*/  @P4 LDC R3, c[0x0][0x10] ;  /* 0x00000400ff034b82 */ /* 0x003e220000000800 */
[----:B------:R-:W-:Y:S02]  /*0fc0*/  @P4 IMAD.MOV.U32 R17, RZ, RZ, RZ ;  /* 0x000000ffff114224 */ /* 0x000fe400078e00ff */
[----:B------:R-:W-:-:S05]  /*0fd0*/  @P4 IMAD.MOV.U32 R5, RZ, RZ, RZ ;  /* 0x000000ffff054224 */ /* 0x000fca00078e00ff */
[----:B------:R-:W1:Y:S01]  /*0fe0*/  @!P4 LDC R9, c[0x0][0xc] ;  /* 0x00000300ff09cb82 */ /* 0x000e620000000800 */
[----:B------:R-:W-:Y:S01]  /*0ff0*/  ULDC UR6, c[0x0][0xc] ;  /* 0x0000030000067ab9 */ /* 0x000fe20000000800 */
[----:B------:R-:W-:Y:S02]  /*1000*/  ULDC UR7, c[0x0][0x10] ;  /* 0x0000040000077ab9 */ /* 0x000fe40000000800 */
[----:B------:R-:W-:-:S04]  /*1010*/  UIMAD.WIDE.U32 UR6, UR6, UR7, URZ ;  /* 0x00000007060672a5 */ /* 0x000fc8000f8e003f */
[----:B------:R-:W4:Y:S01]  /*1020*/  LDC R8, c[0x0][0x14] ;  /* 0x00000500ff087b82 */ /* 0x000f220000000800 */
[----:B0-----:R-:W-:-:S04]  /*1030*/  @P4 IMAD.WIDE.U32 R2, R3, UR12, R16 ;  /* 0x0000000c03024c25 */ /* 0x001fc8000f8e0010 */
[----:B------:R-:W-:Y:S02]  /*1040*/  @P4 IMAD.IADD R3, R3, 0x1, R5 ;  /* 0x0000000103034824 */ /* 0x000fe400078e0205 */
[----:B------:R-:W-:Y:S02]  /*1050*/  IMAD.MOV.U32 R5, RZ, RZ, RZ ;  /* 0x000000ffff057224 */ /* 0x000fe400078e00ff */
[----:B-1----:R-:W-:-:S04]  /*1060*/  @!P4 IMAD.WIDE.U32 R4, R16, R9, R4 ;  /* 0x000000091004c225 */ /* 0x002fc800078e0004 */
[----:B------:R-:W-:Y:S02]  /*1070*/  @!P4 IMAD.MOV.U32 R2, RZ, RZ, R4 ;  /* 0x000000ffff02c224 */ /* 0x000fe400078e0004 */
[C---:B----4-:R-:W-:Y:S02]  /*1080*/  IMAD R21, R8.reuse, UR7, RZ ;  /* 0x0000000708157c24 */ /* 0x050fe4000f8e02ff */
[----:B------:R-:W-:Y:S01]  /*1090*/  IMAD.WIDE.U32 R8, R8, UR6, RZ ;  /* 0x0000000608087c25 */ /* 0x000fe2000f8e00ff */
[----:B------:R-:W-:-:S03]  /*10a0*/  ULDC.64 UR6, c[0x0][0x650] ;  /* 0x0001940000067ab9 */ /* 0x000fc60000000a00 */
[----:B------:R-:W-:Y:S02]  /*10b0*/  @!P4 IMAD.MOV.U32 R3, RZ, RZ, R5 ;  /* 0x000000ffff03c224 */ /* 0x000fe400078e0005 */
[----:B------:R-:W-:Y:S01]  /*10c0*/  IMAD.IADD R0, R9, 0x1, R21 ;  /* 0x0000000109007824 */ /* 0x000fe200078e0215 */
[----:B------:R-:W-:Y:S06]  /*10d0*/  @P0 BRA `(.L_x_12) ;  /* 0x0000000000200947 */ /* 0x000fec0003800000 */
[----:B------:R-:W-:Y:S01]  /*10e0*/  USHF.R.U32.HI UR4, URZ, 0x2, UR13 ;  /* 0x000000023f047899 */ /* 0x000fe2000801160d */
[----:B------:R-:W-:Y:S01]  /*10f0*/  IADD3 R2, P0, R2, R8, RZ ;  /* 0x0000000802027210 */ /* 0x000fe20007f1e0ff */
[----:B------:R-:W-:Y:S02]  /*1100*/  UISETP.GE.U32.AND UP0, UPT, UR13, 0x1c, UPT ;  /* 0x0000001c0d00788c */ /* 0x000fe4000bf06070 */
[----:B------:R-:W-:Y:S02]  /*1110*/  UIMAD.WIDE.U32 UR4, UR4, 0x24924925, URZ ;  /* 0x24924925040478a5 */ /* 0x000fe4000f8e003f */
[----:B------:R-:W-:-:S05]  /*1120*/  IMAD.X R3, R0, 0x1, R3, P0 ;  /* 0x0000000100037824 */ /* 0x000fca00000e0603 */
[----:B------:R-:W-:Y:S02]  /*1130*/  UMOV UR4, URZ ;  /* 0x0000003f00047c82 */ /* 0x000fe40008000000 */
[----:B------:R-:W-:Y:S02]  /*1140*/  @UP0 ULOP3.LUT UR4, UR5, 0x1, URZ, 0xc0, !UPT ;  /* 0x0000000105040892 */ /* 0x000fe4000f8ec03f */
[----:B------:R-:W-:-:S12]  /*1150*/  UIMAD UR5, UR5, -0x1c, UR13 ;  /* 0xffffffe4050578a4 */ /* 0x000fd8000f8e020d */
.L_x_12:
[----:B------:R-:W-:Y:S01]  /*1160*/  ISETP.GE.U32.AND P0, PT, R2, UR6, PT ;  /* 0x0000000602007c0c */ /* 0x000fe2000bf06070 */
[----:B------:R-:W-:Y:S01]  /*1170*/  IMAD.MOV.U32 R6, RZ, RZ, -0x1 ;  /* 0xffffffffff067424 */ /* 0x000fe200078e00ff */
[----:B------:R-:W-:Y:S01]  /*1180*/  PRMT R20, RZ, 0x7610, R20 ;  /* 0x00007610ff147816 */ /* 0x000fe20000000014 */
[----:B------:R-:W-:Y:S01]  /*1190*/  IMAD.MOV.U32 R4, RZ, RZ, -0x1 ;  /* 0xffffffffff047424 */ /* 0x000fe200078e00ff */
[----:B------:R-:W-:Y:S01]  /*11a0*/  ISETP.GE.U32.AND.EX P0, PT, R3, UR7, PT, P0 ;  /* 0x0000000703007c0c */ /* 0x000fe2000bf06100 */
[----:B------:R-:W-:-:S12]  /*11b0*/  IMAD.MOV.U32 R5, RZ, RZ, -0x1 ;  /* 0xffffffffff057424 */ /* 0x000fd800078e00ff */
[----:B------:R-:W-:Y:S05]  /*11c0*/  @P0 BRA `(.L_x_13) ;  /* 0x0000000400240947 */ /* 0x000fea0003800000 */
[----:B------:R-:W0:Y:S01]  /*11d0*/  LDC.64 R30, c[0x0][0x628] ;  /* 0x00018a00ff1e7b82 */ /* 0x000e220000000a00 */
[----:B------:R-:W-:Y:S02]  /*11e0*/  IMAD.MOV.U32 R4, RZ, RZ, R2 ;  /* 0x000000ffff047224 */ /* 0x000fe400078e0002 */
[----:B------:R-:W-:-:S05]  /*11f0*/  IMAD.MOV.U32 R5, RZ, RZ, R3 ;  /* 0x000000ffff057224 */ /* 0x000fca00078e0003 */
[----:B------:R-:W1:Y:S08]  /*1200*/  LDC R6, c[0x0][0x630] ;  /* 0x00018c00ff067b82 */ /* 0x000e700000000800 */
[----:B------:R-:W4:Y:S01]  /*1210*/  LDC.64 R32, c[0x0][0x620] ;  /* 0x00018800ff207b82 */ /* 0x000f220000000a00 */
[----:B0-----:R-:W-:-:S04]  /*1220*/  ISETP.NE.U32.AND P0, PT, R30, RZ, PT ;  /* 0x000000ff1e00720c */ /* 0x001fc80003f05070 */
[----:B------:R-:W-:-:S13]  /*1230*/  ISETP.NE.AND.EX P0, PT, R31, RZ, PT, P0 ;  /* 0x000000ff1f00720c */ /* 0x000fda0003f05300 */
[----:B-1--4-:R-:W-:Y:S05]  /*1240*/  @!P0 BRA `(.L_x_14) ;  /* 0x0000000000288947 */ /* 0x012fea0003800000 */
[----:B------:R-:W0:Y:S02]  /*1250*/  LDC R23, c[0x0][0x634] ;  /* 0x00018d00ff177b82 */ /* 0x000e240000000800 */
[----:B0-----:R-:W-:-:S05]  /*1260*/  IADD3 R23, P0, R2, R23, RZ ;  /* 0x0000001702177210 */ /* 0x001fca0007f1e0ff */
[----:B------:R-:W-:-:S04]  /*1270*/  IMAD.X R29, RZ, RZ, R3, P0 ;  /* 0x000000ffff1d7224 */ /* 0x000fc800000e0603 */
[----:B------:R-:W-:-:S04]  /*1280*/  IMAD.WIDE.U32 R4, R29, R30, RZ ;  /* 0x0000001e1d047225 */ /* 0x000fc800078e00ff */
[----:B------:R-:W-:-:S04]  /*1290*/  IMAD.WIDE.U32 R20, P0, R23, R31, R4 ;  /* 0x0000001f17147225 */ /* 0x000fc80007800004 */
[----:B------:R-:W-:-:S04]  /*12a0*/  IMAD.WIDE.U32 R4, R23, R30, RZ ;  /* 0x0000001e17047225 */ /* 0x000fc800078e00ff */
[----:B------:R-:W-:Y:S01]  /*12b0*/  IMAD.X R23, RZ, RZ, RZ, P0 ;  /* 0x000000ffff177224 */ /* 0x000fe200000e06ff */
[----:B------:R-:W-:Y:S01]  /*12c0*/  IADD3 RZ, P0, R5, R20, RZ ;  /* 0x0000001405ff7210 */ /* 0x000fe20007f1e0ff */
[----:B------:R-:W-:-:S04]  /*12d0*/  IMAD.MOV.U32 R22, RZ, RZ, R21 ;  /* 0x000000ffff167224 */ /* 0x000fc800078e0015 */
[----:B------:R-:W-:-:S08]  /*12e0*/  IMAD.WIDE.U32.X R4, R29, R31, R22, P0 ;  /* 0x0000001f1d047225 */ /* 0x000fd000000e0416 */
.L_x_14:
[----:B------:R-:W0:Y:S01]  /*12f0*/  LDC.64 R34, c[0x0][0x640] ;  /* 0x00019000ff227b82 */ /* 0x000e220000000a00 */
[-CC-:B------:R-:W-:Y:S01]  /*1300*/  SHF.R.U64 R36, R4, R6.reuse, R5.reuse ;  /* 0x0000000604247219 */ /* 0x180fe20000001205 */
[----:B------:R-:W-:Y:S01]  /*1310*/  IMAD.MOV.U32 R39, RZ, RZ, 0x1 ;  /* 0x00000001ff277424 */ /* 0x000fe200078e00ff */
[----:B------:R-:W-:Y:S02]  /*1320*/  SHF.R.U32.HI R4, RZ, R6, R5 ;  /* 0x00000006ff047219 */ /* 0x000fe40000011605 */
[----:B------:R-:W-:-:S03]  /*1330*/  IADD3 R21, P0, RZ, -R36, RZ ;  /* 0x80000024ff157210 */ /* 0x000fc60007f1e0ff */
[----:B------:R-:W1:Y:S02]  /*1340*/  LDC R20, c[0x0][0x618] ;  /* 0x00018600ff147b82 */ /* 0x000e640000000800 */
[----:B------:R-:W-:-:S04]  /*1350*/  IMAD.X R5, RZ, RZ, ~R4, P0 ;  /* 0x000000ffff057224 */ /* 0x000fc800000e0e04 */
[-C--:B------:R-:W-:Y:S02]  /*1360*/  IMAD R6, R5, R32.reuse, RZ ;  /* 0x0000002005067224 */ /* 0x080fe400078e02ff */
[----:B------:R-:W4:Y:S01]  /*1370*/  LDC R23, c[0x0][0x608] ;  /* 0x00018200ff177b82 */ /* 0x000f220000000800 */
[----:B------:R-:W-:-:S04]  /*1380*/  IMAD.WIDE.U32 R4, R21, R32, R2 ;  /* 0x0000002015047225 */ /* 0x000fc800078e0002 */
[----:B------:R-:W-:-:S03]  /*1390*/  IMAD R21, R21, R33, R6 ;  /* 0x0000002115157224 */ /* 0x000fc600078e0206 */
[----:B------:R-:W2:Y:S01]  /*13a0*/  LDC R26, c[0x0][0x658] ;  /* 0x00019600ff1a7b82 */ /* 0x000ea20000000800 */
[----:B------:R-:W-:Y:S01]  /*13b0*/  IMAD.IADD R5, R5, 0x1, R21 ;  /* 0x0000000105057824 */ /* 0x000fe200078e0215 */
[----:B0-----:R-:W-:Y:S01]  /*13c0*/  ISETP.NE.U32.AND P0, PT, R34, RZ, PT ;  /* 0x000000ff2200720c */ /* 0x001fe20003f05070 */
[----:B------:R-:W-:-:S03]  /*13d0*/  IMAD.MOV.U32 R21, RZ, RZ, -0x1 ;  /* 0xffffffffff157424 */ /* 0x000fc600078e00ff */
[----:B------:R-:W-:Y:S02]  /*13e0*/  ISETP.NE.AND.EX P0, PT, R35, RZ, PT, P0 ;  /* 0x000000ff2300720c */ /* 0x000fe40003f05300 */
[----:B------:R-:W0:Y:S01]  /*13f0*/  LDC R33, c[0x0][0x600] ;  /* 0x00018000ff217b82 */ /* 0x000e220000000800 */
[-CC-:B-1----:R-:W-:Y:S02]  /*1400*/  SHF.R.U64 R31, R4, R20.reuse, R5.reuse ;  /* 0x00000014041f7219 */ /* 0x182fe40000001205 */
[----:B------:R-:W-:-:S05]  /*1410*/  SHF.R.U32.HI R4, RZ, R20, R5 ;  /* 0x00000014ff047219 */ /* 0x000fca0000011605 */
[----:B------:R-:W1:Y:S01]  /*1420*/  LDC R28, c[0x0][0x648] ;  /* 0x00019200ff1c7b82 */ /* 0x000e620000000800 */
[-CC-:B----4-:R-:W-:Y:S02]  /*1430*/  SHF.R.U64 R41, R31, R23.reuse, R4.reuse ;  /* 0x000000171f297219 */ /* 0x190fe40000001204 */
[----:B------:R-:W-:-:S05]  /*1440*/  SHF.R.U32.HI R5, RZ, R23, R4 ;  /* 0x00000017ff057219 */ /* 0x000fca0000011604 */
[----:B------:R-:W4:Y:S01]  /*1450*/  LDC R37, c[0x0][0x638] ;  /* 0x00018e00ff257b82 */ /* 0x000f220000000800 */
[-C--:B--2---:R-:W-:Y:S02]  /*1460*/  SHF.L.U32 R4, R21, R26.reuse, RZ ;  /* 0x0000001a15047219 */ /* 0x084fe400000006ff */
[--C-:B------:R-:W-:Y:S02]  /*1470*/  SHF.R.U64 R32, R41, R26, R5.reuse ;  /* 0x0000001a29207219 */ /* 0x100fe40000001205 */
[----:B------:R-:W-:Y:S02]  /*1480*/  LOP3.LUT R6, RZ, R4, RZ, 0x33, !PT ;  /* 0x00000004ff067212 */ /* 0x000fe400078e33ff */
[----:B------:R-:W-:Y:S01]  /*1490*/  SHF.R.U32.HI R5, RZ, R26, R5 ;  /* 0x0000001aff057219 */ /* 0x000fe20000011605 */
[----:B------:R-:W2:Y:S01]  /*14a0*/  LDC R30, c[0x0][0x610] ;  /* 0x00018400ff1e7b82 */ /* 0x000ea20000000800 */
[----:B------:R-:W-:Y:S01]  /*14b0*/  IMAD.MOV.U32 R4, RZ, RZ, R32 ;  /* 0x000000ffff047224 */ /* 0x000fe200078e0020 */
[----:B------:R-:W-:Y:S06]  /*14c0*/  @!P0 BRA `(.L_x_15) ;  /* 0x0000000000288947 */ /* 0x000fec0003800000 */
[----:B------:R-:W3:Y:S02]  /*14d0*/  LDC R23, c[0x0][0x64c] ;  /* 0x00019300ff177b82 */ /* 0x000ee40000000800 */
[----:B---3--:R-:W-:-:S05]  /*14e0*/  IADD3 R23, P0, R32, R23, RZ ;  /* 0x0000001720177210 */ /* 0x008fca0007f1e0ff */
        /* <DEDUP_REMOVED lines=8> */
.L_x_15:
[----:B-1----:R-:W-:Y:S01]  /*1570*/  SHF.R.U64 R17, R4, R28, R5 ;  /* 0x0000001c04117219 */ /* 0x002fe20000001205 */
[----:B------:R-:W-:Y:S01]  /*1580*/  @P4 IMAD R25, R27, R24, R16 ;  /* 0x000000181b194224 */ /* 0x000fe200078e0210 */
[----:B------:R-:W-:Y:S02]  /*1590*/  SHF.L.U32 R4, R39, R26, RZ ;  /* 0x0000001a27047219 */ /* 0x000fe400000006ff */
[----:B------:R-:W-:Y:S01]  /*15a0*/  LOP3.LUT R5, R41, R6, RZ, 0xc0, !PT ;  /* 0x0000000629057212 */ /* 0x000fe200078ec0ff */
[----:B0-----:R-:W-:Y:S02]  /*15b0*/  VIADD R6, R33, 0xffffffff ;  /* 0xffffffff21067836 */ /* 0x001fe40000000000 */
[----:B------:R-:W-:Y:S02]  /*15c0*/  IMAD.MOV R20, RZ, RZ, -R17 ;  /* 0x000000ffff147224 */ /* 0x000fe400078e0a11 */
[----:B------:R-:W-:Y:S01]  /*15d0*/  IMAD R16, R4, R17, R5 ;  /* 0x0000001104107224 */ /* 0x000fe200078e0205 */
[----:B------:R-:W-:Y:S01]  /*15e0*/  LOP3.LUT R5, R31, R6, RZ, 0xc0, !PT ;  /* 0x000000061f057212 */ /* 0x000fe200078ec0ff */
[----:B----4-:R-:W-:-:S02]  /*15f0*/  IMAD R4, R20, R37, R32 ;  /* 0x0000002514047224 */ /* 0x010fc400078e0220 */
[----:B--2---:R-:W-:Y:S02]  /*1600*/  IMAD R6, R16, R30, R25 ;  /* 0x0000001e10067224 */ /* 0x004fe400078e0219 */
[----:B------:R-:W-:Y:S02]  /*1610*/  IMAD R5, R4, R33, R5 ;  /* 0x0000002104057224 */ /* 0x000fe400078e0205 */
[----:B------:R-:W-:-:S03]  /*1620*/  IMAD.MOV.U32 R20, RZ, RZ, 0x1 ;  /* 0x00000001ff147424 */ /* 0x000fc600078e00ff */
[----:B------:R-:W-:Y:S02]  /*1630*/  SEL R4, R5, R6, !P4 ;  /* 0x0000000605047207 */ /* 0x000fe40006000000 */
[----:B------:R-:W-:Y:S01]  /*1640*/  SEL R6, R6, R5, !P4 ;  /* 0x0000000506067207 */ /* 0x000fe20006000000 */
[----:B------:R-:W-:-:S07]  /*1650*/  IMAD.MOV.U32 R5, RZ, RZ, R36 ;  /* 0x000000ffff057224 */ /* 0x000fce00078e0024 */
.L_x_13:
[----:B------:R-:W-:Y:S05]  /*1660*/  @!P2 BRA `(.L_x_16) ;  /* 0x00000000000ca947 */ /* 0x000fea0003800000 */
[----:B------:R-:W-:Y:S01]  /*1670*/  UCGABAR_WAIT ;  /* 0x0000000000007dc7 */ /* 0x000fe20008000000 */
[----:B------:R-:W-:Y:S01]  /*1680*/  CCTL.IVALL ;  /* 0x00000000ff00798f */ /* 0x000fe20002000000 */
[----:B------:R-:W-:Y:S05]  /*1690*/  BRA `(.L_x_17) ;  /* 0x0000000000047947 */ /* 0x000fea0003800000 */
.L_x_16:
[----:B------:R-:W-:Y:S06]  /*16a0*/  BAR.SYNC.DEFER_BLOCKING 0x0 ;  /* 0x0000000000007b1d */ /* 0x000fec0000010000 */
.L_x_17:
[----:B------:R-:W-:Y:S05]  /*16b0*/  @!P5 BRA `(.L_x_18) ;  /* 0x0000004000f0d947 */ /* 0x000fea0003800000 */
[----:B------:R-:W-:-:S13]  /*16c0*/  ISETP.GT.U32.AND P0, PT, R38, 0x1, PT ;  /* 0x000000012600780c */ /* 0x000fda0003f04070 */
[----:B------:R-:W-:Y:S05]  /*16d0*/  @P0 EXIT ;  /* 0x000000000000094d */ /* 0x000fea0003800000 */
.L_x_19:
[----:B------:R-:W-:-:S08]  /*16e0*/  NOP ;  /* 0x0000000000007918 */ /* 0x000fd00000000000 */
[----:B------:R-:W0:Y:S02]  /*16f0*/  USETMAXREG.TRY_ALLOC.CTAPOOL UP0, 0xe8 ;  /* 0x000000e8000079c8 */ /* 0x000e240008000600 */
[----:B0-----:R-:W-:-:S13]  /*1700*/  PLOP3.LUT P0, PT, PT, PT, UP0, 0x80, 0x0 ;  /* 0x000000000000781c */ /* 0x001fda0003f0f008 */
[----:B------:R-:W-:Y:S05]  /*1710*/  @!P0 BRA `(.L_x_19) ;  /* 0xfffffffc00f08947 */ /* 0x000fea000383ffff */
[----:B------:R-:W-:-:S13]  /*1720*/  LOP3.LUT P0, RZ, R20, 0xff, RZ, 0xc0, !PT ;  /* 0x000000ff14ff7812 */ /* 0x000fda000780c0ff */
[----:B------:R-:W-:Y:S05]  /*1730*/  @!P0 EXIT ;  /* 0x000000000000894d */ /* 0x000fea0003800000 */
[----:B------:R-:W0:Y:S01]  /*1740*/  S2UR UR6, SR_CgaCtaId ;  /* 0x00000000000679c3 */ /* 0x000e220000008800 */
[CC--:B------:R-:W-:Y:S01]  /*1750*/  LEA.HI R11, R19.reuse, R10.reuse, RZ, 0x2 ;  /* 0x0000000a130b7211 */ /* 0x0c0fe200078f10ff */
[----:B------:R-:W-:Y:S01]  /*1760*/  UIADD3 UR7, UR15, -0x1, URZ ;  /* 0xffffffff0f077890 */ /* 0x000fe2000fffe03f */
[----:B------:R-:W-:Y:S01]  /*1770*/  LEA.HI R19, R19, R10, RZ, 0x5 ;  /* 0x0000000a13137211 */ /* 0x000fe200078f28ff */
[----:B------:R-:W-:Y:S01]  /*1780*/  UMOV UR12, 0x400 ;  /* 0x00000400000c7882 */ /* 0x000fe20000000000 */
[--C-:B------:R-:W-:Y:S01]  /*1790*/  SHF.R.S32.HI R16, RZ, 0x2, R11.reuse ;  /* 0x00000002ff107819 */ /* 0x100fe2000001140b */
[----:B------:R-:W-:Y:S01]  /*17a0*/  UISETP.LT.AND UP0, UPT, UR13, 0x1, UPT ;  /* 0x000000010d00788c */ /* 0x000fe2000bf01270 */
[----:B------:R-:W-:Y:S01]  /*17b0*/  SHF.R.S32.HI R17, RZ, 0x1f, R11 ;  /* 0x0000001fff117819 */ /* 0x000fe2000001140b */
[----:B------:R-:W-:Y:S01]  /*17c0*/  USHF.L.U32 UR22, UR13, 0x1, URZ ;  /* 0x000000010d167899 */ /* 0x000fe2000800063f */
[----:B------:R-:W-:Y:S01]  /*17d0*/  SHF.R.S32.HI R19, RZ, 0x5, R19 ;  /* 0x00000005ff137819 */ /* 0x000fe20000011413 */
[----:B------:R-:W-:Y:S01]  /*17e0*/  USEL UR14, UR13, 0x1, UP0 ;  /* 0x000000010d0e7887 */ /* 0x000fe20008000000 */
[----:B------:R-:W-:Y:S01]  /*17f0*/  LEA.HI R17, R17, R16, RZ, 0x3 ;  /* 0x0000001011117211 */ /* 0x000fe200078f18ff */
[----:B------:R-:W-:Y:S01]  /*1800*/  UISETP.NE.AND UP0, UPT, UR7, URZ, UPT ;  /* 0x0000003f0700728c */ /* 0x000fe2000bf05270 */
[----:B------:R-:W-:Y:S01]  /*1810*/  LOP3.LUT R11, R11, 0xfffffffc, RZ, 0xc0, !PT ;  /* 0xfffffffc0b0b7812 */ /* 0x000fe200078ec0ff */
[----:B------:R-:W-:Y:S01]  /*1820*/  UIADD3 UR14, -UR14, UR13, URZ ;  /* 0x0000000d0e0e7290 */ /* 0x000fe2000fffe13f */
[----:B------:R-:W-:Y:S01]  /*1830*/  LOP3.LUT R17, R17, 0xfffffff8, RZ, 0xc0, !PT ;  /* 0xfffffff811117812 */ /* 0x000fe200078ec0ff */
[----:B------:R-:W-:Y:S01]  /*1840*/  USEL UR9, URZ, 0x1, UP0 ;  /* 0x000000013f097887 */ /* 0x000fe20008000000 */
[----:B------:R-:W-:Y:S01]  /*1850*/  LOP3.LUT R86, R7, 0x1, RZ, 0xfc, !PT ;  /* 0x0000000107567812 */ /* 0x000fe200078efcff */
[----:B------:R-:W-:-:S02]  /*1860*/  IMAD.IADD R20, R10, 0x1, -R11 ;  /* 0x000000010a147824 */ /* 0x000fc400078e0a0b */
[----:B------:R-:W-:Y:S02]  /*1870*/  IMAD.IADD R16, R16, 0x1, -R17 ;  /* 0x0000000110107824 */ /* 0x000fe400078e0a11 */
[----:B------:R-:W-:Y:S01]  /*1880*/  IMAD.U32 R87, RZ, RZ, UR9 ;  /* 0x00000009ff577e24 */ /* 0x000fe2000f8e00ff */
[----:B0-----:R-:W-:Y:S02]  /*1890*/  ULEA UR12, UR6, UR12, 0x18 ;  /* 0x0000000c060c7291 */ /* 0x001fe4000f8ec03f */
[--C-:B------:R-:W-:Y:S01]  /*18a0*/  SHF.R.S32.HI R17, RZ, 0x1f, R16.reuse ;  /* 0x0000001fff117819 */ /* 0x100fe20000011410 */
[----:B------:R-:W-:Y:S01]  /*18b0*/  USHF.L.U32 UR6, UR7, 0x3, URZ ;  /* 0x0000000307067899 */ /* 0x000fe2000800063f */
[C-C-:B------:R-:W-:Y:S01]  /*18c0*/  IMAD R21, R19.reuse, -0x10, -R16.reuse ;  /* 0xfffffff013157824 */ /* 0x140fe200078e0a10 */
[----:B------:R-:W-:Y:S02]  /*18d0*/  UIADD3 UR7, UR12, 0x1c300, URZ ;  /* 0x0001c3000c077890 */ /* 0x000fe4000fffe03f */
[----:B------:R-:W-:Y:S01]  /*18e0*/  ULOP3.LUT UR6, UR6, 0x8, URZ, 0xc0, !UPT ;  /* 0x0000000806067892 */ /* 0x000fe2000f8ec03f */
[----:B------:R-:W-:Y:S01]  /*18f0*/  IMAD.WIDE R10, R19, 0x10, R16 ;  /* 0x00000010130a7825 */ /* 0x000fe200078e0210 */
[----:B------:R-:W-:-:S02]  /*1900*/  UIADD3 UR8, UR12, 0x300, URZ ;  /* 0x000003000c087890 */ /* 0x000fc4000fffe03f */
[----:B------:R-:W-:Y:S02]  /*1910*/  USHF.R.U32.HI UR7, URZ, 0x4, UR7 ;  /* 0x000000043f077899 */ /* 0x000fe40008011607 */
[----:B------:R-:W-:Y:S02]  /*1920*/  USHF.R.U32.HI UR8, URZ, 0x4, UR8 ;  /* 0x000000043f087899 */ /* 0x000fe40008011608 */
[----:B------:R-:W-:Y:S02]  /*1930*/  ULOP3.LUT UR24, UR6, 0x8, URZ, 0x3c, !UPT ;  /* 0x0000000806187892 */ /* 0x000fe4000f8e3c3f */
[----:B------:R-:W-:Y:S02]  /*1940*/  ULOP3.LUT UR16, UR6, 0x18, URZ, 0x3c, !UPT ;  /* 0x0000001806107892 */ /* 0x000fe4000f8e3c3f */
[----:B------:R-:W-:Y:S01]  /*1950*/  UIADD3 UR23, UR12, 0x1d0, URZ ;  /* 0x000001d00c177890 */ /* 0x000fe2000fffe03f */
[----:B------:R-:W-:Y:S01]  /*1960*/  ULDC UR6, c[0x0][0x284] ;  /* 0x0000a10000067ab9 */ /* 0x000fe20000000800 */
[----:B------:R-:W-:Y:S01]  /*1970*/  ULOP3.LUT UR7, UR7, 0x3fff, URZ, 0xc0, !UPT ;  /* 0x00003fff07077892 */ /* 0x000fe2000f8ec03f */
[----:B------:R-:W-:Y:S01]  /*1980*/  VIADD R21, R21, UR6 ;  /* 0x0000000615157c36 */ /* 0x000fe20008000000 */
[----:B------:R-:W-:-:S02]  /*1990*/  ULOP3.LUT UR8, UR8, 0x3fff, URZ, 0xc0, !UPT ;  /* 0x00003fff08087892 */ /* 0x000fc4000f8ec03f */
[----:B------:R-:W-:Y:S02]  /*19a0*/  ULEA UR15, UR15, UR23, 0x3 ;  /* 0x000000170f0f7291 */ /* 0x000fe4000f8e183f */
[----:B------:R-:W-:Y:S02]  /*19b0*/  ULOP3.LUT UR17, UR7, 0x10000, URZ, 0xfc, !UPT ;  /* 0x0001000007117892 */ /* 0x000fe4000f8efc3f */
[----:B------:R-:W-:-:S12]  /*19c0*/  ULOP3.LUT UR18, UR8, 0x10000, URZ, 0xfc, !UPT ;  /* 0x0001000008127892 */ /* 0x000fd8000f8efc3f */
.L_x_110:
[----:B------:R-:W-:Y:S01]  /*19d0*/  SHF.L.U32 R16, R87, 0x1f, RZ ;  /* 0x0000001f57107819 */ /* 0x000fe200000006ff */
[----:B------:R-:W0:Y:S01]  /*19e0*/  LDC R17, c[0x0][0x28c] ;  /* 0x0000a300ff117b82 */ /* 0x000e220000000800 */
[----:B------:R-:W-:Y:S01]  /*19f0*/  UMOV UR6, URZ ;  /* 0x0000003f00067c82 */ /* 0x000fe20008000000 */
[----:B------:R-:W-:Y:S01]  /*1a00*/  UMOV UR19, UR5 ;  /* 0x0000000500137c82 */ /* 0x000fe20008000000 */
[----:B-1----:R-:W1:Y:S01]  /*1a10*/  SYNCS.PHASECHK.TRANS64.TRYWAIT P0, [UR15+-0x8], R16 ;  /* 0xfffff810ff0075a7 */ /* 0x002e62000800014f */
[----:B0-----:R-:W-:Y:S01]  /*1a20*/  ISETP.GE.AND P1, PT, R17, 0x1, PT ;  /* 0x000000011100780c */ /* 0x001fe20003f26270 */
[----:B-1234-:R-:W-:-:S12]  /*1a30*/  @!P0 BRA `(.L_x_20) ;  /* 0x0000005c00688947 */ /* 0x01efd80003800000 */
.L_x_156:
[----:B------:R-:W-:Y:S01]  /*1a40*/  UMOV UR7, URZ ;  /* 0x0000003f00077c82 */ /* 0x000fe20008000000 */
[----:B------:R-:W-:Y:S01]  /*1a50*/  UMOV UR8, URZ ;  /* 0x0000003f00087c82 */ /* 0x000fe20008000000 */
[----:B------:R-:W-:Y:S02]  /*1a60*/  CS2R R22, SRZ ;  /* 0x0000000000167805 */ /* 0x000fe4000001ff00 */
[----:B------:R-:W-:Y:S02]  /*1a70*/  CS2R R56, SRZ ;  /* 0x0000000000387805 */ /* 0x000fe4000001ff00 */
[----:B------:R-:W-:Y:S02]  /*1a80*/  CS2R R58, SRZ ;  /* 0x00000000003a7805 */ /* 0x000fe4000001ff00 */
[----:B------:R-:W-:Y:S02]  /*1a90*/  CS2R R60, SRZ ;  /* 0x00000000003c7805 */ /* 0x000fe4000001ff00 */
[----:B------:R-:W-:-:S02]  /*1aa0*/  CS2R R62, SRZ ;  /* 0x00000000003e7805 */ /* 0x000fc4000001ff00 */
[----:B------:R-:W-:Y:S02]  /*1ab0*/  CS2R R64, SRZ ;  /* 0x0000000000407805 */ /* 0x000fe4000001ff00 */
        /* <DEDUP_REMOVED lines=9> */
[----:B------:R-:W-:Y:S01]  /*1b50*/  CS2R R84, SRZ ;  /* 0x0000000000547805 */ /* 0x000fe2000001ff00 */
[----:B------:R-:W-:Y:S01]  /*1b60*/  IMAD.U32 R88, RZ, RZ, UR4 ;  /* 0x00000004ff587e24 */ /* 0x000fe2000f8e00ff */
        /* <DEDUP_REMOVED lines=15> */
[----:B------:R-:W-:Y:S01]  /*1c60*/  CS2R R54, SRZ ;  /* 0x0000000000367805 */ /* 0x000fe2000001ff00 */
[----:B------:R-:W-:Y:S06]  /*1c70*/  @!P1 BRA `(.L_x_21) ;  /* 0x0000000400589947 */ /* 0x000fec0003800000 */
[----:B------:R-:W-:-:S13]  /*1c80*/  ISETP.NE.AND P1, PT, R86, 0x3, PT ;  /* 0x000000035600780c */ /* 0x000fda0003f25270 */
[----:B------:R-:W-:Y:S05]  /*1c90*/  @!P1 BRA `(.L_x_22) ;  /* 0x0000000000049947 */ /* 0x000fea0003800000 */
[----:B------:R-:W-:Y:S01]  /*1ca0*/  BPT.TRAP 0x1 ;  /* 0x000000040000795c */ /* 0x000fe20000300000 */
.L_x_22:
[----:B------:R-:W-:Y:S01]  /*1cb0*/  ULEA UR6, UR5, UR12, 0x3 ;  /* 0x0000000c05067291 */ /* 0x000fe2000f8e183f */
[----:B0-----:R-:W-:-:S05]  /*1cc0*/  IMAD.U32 R16, RZ, RZ, UR4 ;  /* 0x00000004ff107e24 */ /* 0x001fca000f8e00ff */
[----:B------:R-:W-:-:S04]  /*1cd0*/  SHF.L.U32 R16, R16, 0x1f, RZ ;  /* 0x0000001f10107819 */ /* 0x000fc800000006ff */
[----:B------:R0:W1:Y:S01]  /*1ce0*/  SYNCS.PHASECHK.TRANS64.TRYWAIT P0, [UR6], R16 ;  /* 0x00000010ff0075a7 */ /* 0x0000620008000146 */
[----:B------:R-:W-:Y:S05]  /*1cf0*/  @!P1 BRA `(.L_x_23) ;  /* 0x0000000000049947 */ /* 0x000fea0003800000 */
[----:B------:R-:W-:Y:S01]  /*1d00*/  BPT.TRAP 0x1 ;  /* 0x000000040000795c */ /* 0x000fe20000300000 */
.L_x_23:
[----:B-1----:R-:W-:Y:S05]  /*1d10*/  @P0 BRA `(.L_x_24) ;  /* 0x0000000000080947 */ /* 0x002fea0003800000 */
[----:B------:R-:W1:Y:S02]  /*1d20*/  SYNCS.PHASECHK.TRANS64.TRYWAIT P0, [UR6], R16 ;  /* 0x00000010ff0075a7 */ /* 0x000e640008000146 */
[----:B-1----:R-:W-:Y:S05]  /*1d30*/  @!P0 BRA `(.L_x_25) ;  /* 0x0000005800c08947 */ /* 0x002fea0003800000 */
.L_x_24:
[----:B------:R-:W-:Y:S01]  /*1d40*/  ULEA UR8, UR5, UR18, 0x8 ;  /* 0x0000001205087291 */ /* 0x000fe2000f8e403f */
[----:B------:R-:W-:Y:S01]  /*1d50*/  WARPGROUP.ARRIVE ;  /* 0x00000000000079c5 */ /* 0x000fe20000000000 */
[----:B------:R-:W-:Y:S01]  /*1d60*/  ULEA UR10, UR5, UR17, 0x8 ;  /* 0x00000011050a7291 */ /* 0x000fe2000f8e403f */
[----:B------:R-:W-:Y:S01]  /*1d70*/  CS2R R22, SRZ ;  /* 0x0000000000167805 */ /* 0x000fe2000001ff00 */
[----:B------:R-:W-:Y:S01]  /*1d80*/  UMOV UR9, 0x80000020 ;  /* 0x8000002000097882 */ /* 0x000fe20000000000 */
[----:B------:R-:W-:Y:S01]  /*1d90*/  UMOV UR11, 0x80000020 ;  /* 0x80000020000b7882 */ /* 0x000fe20000000000 */
[----:B------:R-:W-:Y:S01]  /*1da0*/  ULDC UR7, c[0x0][0x50c] ;  /* 0x0001430000077ab9 */ /* 0x000fe20000000800 */
[----:B------:R-:W-:Y:S01]  /*1db0*/  UMOV UR6, 0x2 ;  /* 0x0000000200067882 */ /* 0x000fe20000000000 */
[----:B------:R-:W-:Y:S01]  /*1dc0*/  UISETP.NE.AND UP0, UPT, UR7, 0x2, UPT ;  /* 0x000000020700788c */ /* 0x000fe2000bf05270 */
[----:B------:R-:W-:Y:S02]  /*1dd0*/  CS2R R56, SRZ ;  /* 0x0000000000387805 */ /* 0x000fe4000001ff00 */
[----:B------:R-:W-:Y:S01]  /*1de0*/  CS2R R58, SRZ ;  /* 0x00000000003a7805 */ /* 0x000fe2000001ff00 */
[----:B------:R-:W-:Y:S01]  /*1df0*/  QGMMA.64x64x32.F32.E4M3.E4M3 R24, gdesc[UR8], RZ, !UPT ;  /* 0x00e00000081879f3 */ /* 0x000fe2000c7008ff */
[----:B------:R-:W-:Y:S01]  /*1e00*/  USEL UR7, URZ, 0x1, UP0 ;  /* 0x000000013f077887 */ /* 0x000fe20008000000 */
[----:B------:R-:W-:Y:S01]  /*1e10*/  CS2R R60, SRZ ;  /* 0x00000000003c7805 */ /* 0x000fe2000001ff00 */
[----:B------:R-:W-:Y:S01]  /*1e20*/  UIADD3 UR8, UR8, 0x2, URZ ;  /* 0x0000000208087890 */ /* 0x000fe2000fffe03f */
[----:B------:R-:W-:Y:S01]  /*1e30*/  CS2R R62, SRZ ;  /* 0x00000000003e7805 */ /* 0x000fe2000001ff00 */
[----:B------:R-:W-:Y:S01]  /*1e40*/  UIADD3 UR10, UR10, 0x2, URZ ;  /* 0x000000020a0a7890 */ /* 0x000fe2000fffe03f */
[----:B------:R-:W-:-:S02]  /*1e50*/  CS2R R64, SRZ ;  /* 0x0000000000407805 */ /* 0x000fc4000001ff00 */
[----:B------:R-:W-:Y:S01]  /*1e60*/  ISETP.NE.AND P0, PT, RZ, UR7, PT ;  /* 0x00000007ff007c0c */ /* 0x000fe2000bf05270 */
[----:B------:R-:W-:Y:S01]  /*1e70*/  UMOV UR9, 0x80000020 ;  /* 0x8000002000097882 */ /* 0x000fe20000000000 */
[----:B------:R-:W-:Y:S01]  /*1e80*/  UMOV UR11, 0x80000020 ;  /* 0x80000020000b7882 */ /* 0x000fe20000000000 */
        /* <DEDUP_REMOVED lines=10> */
[----:B------:R-:W-:Y:S01]  /*1f30*/  QGMMA.64x64x32.F32.E4M3.E4M3 R24, gdesc[UR8], R24, gsb0 ;  /* 0x00e00000081879f3 */ /* 0x000fe20008000818 */
[----:B------:R-:W-:Y:S05]  /*1f40*/  @!P0 BRA `(.L_x_26) ;  /* 0x0000000000888947 */ /* 0x000fea0003800000 */
[----:B------:R-:W-:Y:S02]  /*1f50*/  WARPGROUP.DEPBAR.LE gsb0, 0x0 ;  /* 0x00008000000079c5 */ /* 0x000fe40000010000 */
[----:B------:R-:W-:-:S01]  /*1f60*/  FADD R85, RZ, R24 ;  /* 0x00000018ff557221 */ /* 0x000fc20000000000 */
[----:B------:R-:W-:Y:S01]  /*1f70*/  FADD R84, RZ, R25 ;  /* 0x00000019ff547221 */ /* 0x000fe20000000000 */
        /* <DEDUP_REMOVED lines=30> */
[----:B------:R-:W-:-:S06]  /*2160*/  UMOV UR6, URZ ;  /* 0x0000003f00067c82 */ /* 0x000fcc0008000000 */
.L_x_26:
[----:B------:R-:W-:-:S04]  /*2170*/  UIADD3 UR19, UR5, 0x1, URZ ;  /* 0x0000000105137890 */ /* 0x000fc8000fffe03f */
[----:B------:R-:W-:-:S04]  /*2180*/  UISETP.NE.AND UP0, UPT, UR19, 0x1c, UPT ;  /* 0x0000001c1300788c */ /* 0x000fc8000bf05270 */
[----:B------:R-:W-:Y:S02]  /*2190*/  USEL UR8, URZ, 0x1, UP0 ;  /* 0x000000013f087887 */ /* 0x000fe40008000000 */
[----:B------:R-:W-:Y:S02]  /*21a0*/  USEL UR19, UR19, URZ, UP0 ;  /* 0x0000003f13137287 */ /* 0x000fe40008000000 */
[----:B------:R-:W-:-:S06]  /*21b0*/  ULOP3.LUT UR8, UR4, UR8, URZ, 0x3c, !UPT ;  /* 0x0000000804087292 */ /* 0x000fcc000f8e3c3f */
[----:B------:R-:W-:Y:S01]  /*21c0*/  IMAD.U32 R88, RZ, RZ, UR8 ;  /* 0x00000008ff587e24 */ /* 0x000fe2000f8e00ff */
[----:B------:R-:W-:-:S06]  /*21d0*/  UMOV UR8, 0x1 ;  /* 0x0000000100087882 */ /* 0x000fcc0000000000 */
.L_x_21:
[----:B------:R-:W-:-:S06]  /*21e0*/  UISETP.GE.AND UP0, UPT, UR14, 0x1, UPT ;  /* 0x000000010e00788c */ /* 0x000fcc000bf06270 */
[----:B------:R-:W-:-:S13]  /*21f0*/  PLOP3.LUT P0, PT, PT, PT, UP0, 0x80, 0x0 ;  /* 0x000000000000781c */ /* 0x000fda0003f0f008 */
[----:B------:R-:W-:Y:S05]  /*2200*/  @!P0 BRA `(.L_x_27) ;  /* 0x0000000400688947 */ /* 0x000fea0003800000 */
[----:B01----:R-:W-:Y:S01]  /*2210*/  IMAD.U32 R16, RZ, RZ, UR14 ;  /* 0x0000000eff107e24 */ /* 0x003fe2000f8e00ff */
[----:B------:R-:W-:Y:S01]  /*2220*/  ULDC UR25, c[0x0][0x50c] ;  /* 0x0001430000197ab9 */ /* 0x000fe20000000800 */
[----:B------:R-:W-:-:S07]  /*2230*/  IMAD.U32 R17, RZ, RZ, UR5 ;  /* 0x00000005ff117e24 */ /* 0x000fce000f8e00ff */
.L_x_35:
[----:B------:R-:W-:-:S13]  /*2240*/  ISETP.NE.AND P1, PT, R86, 0x3, PT ;  /* 0x000000035600780c */ /* 0x000fda0003f25270 */
[----:B------:R-:W-:Y:S05]  /*2250*/  @!P1 BRA `(.L_x_28) ;  /* 0x0000000000049947 */ /* 0x000fea0003800000 */
[----:B------:R-:W-:Y:S01]  /*2260*/  BPT.TRAP 0x1 ;  /* 0x000000040000795c */ /* 0x000fe20000300000 */
.L_x_28:
[----:B------:R-:W-:Y:S01]  /*2270*/  ULEA UR9, UR19, UR12, 0x3 ;  /* 0x0000000c13097291 */ /* 0x000fe2000f8e183f */
[----:B------:R-:W-:-:S08]  /*2280*/  SHF.L.U32 R18, R88, 0x1f, RZ ;  /* 0x0000001f58127819 */ /* 0x000fd000000006ff */
[----:B------:R0:W1:Y:S01]  /*2290*/  SYNCS.PHASECHK.TRANS64.TRYWAIT P0, [UR9], R18 ;  /* 0x00000012ff0075a7 */ /* 0x0000620008000149 */
[----:B------:R-:W-:Y:S05]  /*22a0*/  @!P1 BRA `(.L_x_29) ;  /* 0x0000000000049947 */ /* 0x000fea0003800000 */
[----:B------:R-:W-:Y:S01]  /*22b0*/  BPT.TRAP 0x1 ;  /* 0x000000040000795c */ /* 0x000fe20000300000 */
.L_x_29:
[----:B-1----:R-:W-:Y:S05]  /*22c0*/  @P0 BRA `(.L_x_30) ;  /* 0x0000000000080947 */ /* 0x002fea0003800000 */
[----:B------:R-:W1:Y:S02]  /*22d0*/  SYNCS.PHASECHK.TRANS64.TRYWAIT P0, [UR9], R18 ;  /* 0x00000012ff0075a7 */ /* 0x000e640008000149 */
[----:B-1----:R-:W-:Y:S05]  /*22e0*/  @!P0 BRA `(.L_x_31) ;  /* 0x00000054006c8947 */ /* 0x002fea0003800000 */
.L_x_30:
[----:B------:R-:W-:Y:S01]  /*22f0*/  UISETP.NE.AND UP0, UPT, UR7, URZ, UPT ;  /* 0x0000003f0700728c */ /* 0x000fe2000bf05270 */
[----:B------:R-:W-:Y:S01]  /*2300*/  WARPGROUP.ARRIVE ;  /* 0x00000000000079c5 */ /* 0x000fe20000000000 */
[----:B------:R-:W-:Y:S02]  /*2310*/  ULEA UR10, UR19, UR17, 0x8 ;  /* 0x00000011130a7291 */ /* 0x000fe4000f8e403f */
[----:B------:R-:W-:Y:S01]  /*2320*/  USEL UR8, UR8, URZ, !UP0 ;  /* 0x0000003f08087287 */ /* 0x000fe2000c000000 */
[----:B------:R-:W-:Y:S01]  /*2330*/  UMOV UR9, 0x80000020 ;  /* 0x8000002000097882 */ /* 0x000fe20000000000 */
[----:B------:R-:W-:Y:S02]  /*2340*/  UMOV UR11, 0x80000020 ;  /* 0x80000020000b7882 */ /* 0x000fe40000000000 */
[----:B------:R-:W-:Y:S02]  /*2350*/  UISETP.NE.U32.AND UP0, UPT, UR8, URZ, UPT ;  /* 0x0000003f0800728c */ /* 0x000fe4000bf05070 */
[----:B------:R-:W-:-:S02]  /*2360*/  ULEA UR8, UR19, UR18, 0x8 ;  /* 0x0000001213087291 */ /* 0x000fc4000f8e403f */
[----:B------:R-:W-:-:S07]  /*2370*/  UIADD3 UR6, UR6, 0x2, URZ ;  /* 0x0000000206067890 */ /* 0x000fce000fffe03f */
[----:B------:R-:W-:Y:S01]  /*2380*/  QGMMA.64x64x32.F32.E4M3.E4M3 R24, gdesc[UR8], R24, UP0 ;  /* 0x00e00000081879f3 */ /* 0x000fe2000bf00818 */
[----:B------:R-:W-:Y:S02]  /*2390*/  UIADD3 UR8, UR8, 0x2, URZ ;  /* 0x0000000208087890 */ /* 0x000fe4000fffe03f */
[----:B------:R-:W-:Y:S01]  /*23a0*/  UIADD3 UR10, UR10, 0x2, URZ ;  /* 0x000000020a0a7890 */ /* 0x000fe2000fffe03f */
[----:B------:R-:W-:Y:S01]  /*23b0*/  UMOV UR9, 0x80000020 ;  /* 0x8000002000097882 */ /* 0x000fe20000000000 */
[----:B------:R-:W-:Y:S01]  /*23c0*/  UMOV UR11, 0x80000020 ;  /* 0x80000020000b7882 */ /* 0x000fe20000000000 */
[----:B------:R-:W-:-:S04]  /*23d0*/  UISETP.NE.AND UP0, UPT, UR6, UR25, UPT ;  /* 0x000000190600728c */ /* 0x000fc8000bf05270 */
[----:B------:R-:W-:-:S06]  /*23e0*/  USEL UR7, URZ, 0x1, UP0 ;  /* 0x000000013f077887 */ /* 0x000fcc0008000000 */
[----:B------:R-:W-:Y:S01]  /*23f0*/  ISETP.NE.AND P0, PT, RZ, UR7, PT ;  /* 0x00000007ff007c0c */ /* 0x000fe2000bf05270 */
[----:B------:R-:W-:Y:S03]  /*2400*/  QGMMA.64x64x32.F32.E4M3.E4M3 R24, gdesc[UR8], R24, gsb0 ;  /* 0x00e00000081879f3 */ /* 0x000fe60008000818 */
[----:B------:R-:W-:-:S09]  /*2410*/  WARPGROUP.DEPBAR.LE gsb0, 0x1 ;  /* 0x00008000000079c5 */ /* 0x000fd20000010100 */
[----:B------:R-:W-:Y:S05]  /*2420*/  @!P0 BRA `(.L_x_32) ;  /* 0x0000000000888947 */ /* 0x000fea0003800000 */
[----:B------:R-:W-:Y:S02]  /*2430*/  WARPGROUP.DEPBAR.LE gsb0, 0x0 ;  /* 0x00008000000079c5 */ /* 0x000fe40000010000 */
[----:B------:R-:W-:-:S01]  /*2440*/  FADD R85, R24, R85 ;  /* 0x0000005518557221 */ /* 0x000fc20000000000 */
[----:B------:R-:W-:Y:S01]  /*2450*/  FADD R84, R25, R84 ;  /* 0x0000005419547221 */ /* 0x000fe20000000000 */
        /* <DEDUP_REMOVED lines=30> */
[----:B------:R-:W-:-:S06]  /*2640*/  UMOV UR6, URZ ;  /* 0x0000003f00067c82 */ /* 0x000fcc0008000000 */
.L_x_32:
[----:B------:R-:W-:Y:S05]  /*2650*/  @!P1 BRA `(.L_x_33) ;  /* 0x0000000000049947 */ /* 0x000fea0003800000 */
[----:B------:R-:W-:Y:S01]  /*2660*/  BPT.TRAP 0x1 ;  /* 0x000000040000795c */ /* 0x000fe20000300000 */
.L_x_33:
[----:B------:R-:W-:-:S13]  /*2670*/  ISETP.NE.AND P0, PT, R13, RZ, PT ;  /* 0x000000ff0d00720c */ /* 0x000fda0003f05270 */
[----:B01----:R-:W-:-:S05]  /*2680*/  @P0 LEA R18, R17, UR12, 0x3 ;  /* 0x0000000c11120c11 */ /* 0x003fca000f8e18ff */
[----:B------:R-:W-:-:S05]  /*2690*/  @P0 VIADD R19, R18, 0xe0 ;  /* 0x000000e012130836 */ /* 0x000fca0000000000 */
[----:B------:R-:W-:-:S04]  /*26a0*/  @P0 PRMT R19, R12, 0x654, R19 ;  /* 0x000006540c130816 */ /* 0x000fc80000000013 */
[----:B------:R0:W-:Y:S01]  /*26b0*/  @P0 SYNCS.ARRIVE.TRANS64.RED.A1T0 RZ, [R19+URZ], RZ ;  /* 0x000000ff13ff09a7 */ /* 0x0001e2000810043f */
[----:B------:R-:W-:-:S13]  /*26c0*/  ISETP.GT.U32.AND P0, PT, R7, 0x1, PT ;  /* 0x000000010700780c */ /* 0x000fda0003f04070 */
[----:B0-----:R-:W-:Y:S05]  /*26d0*/  @P0 BRA `(.L_x_34) ;  /* 0x0000000000040947 */ /* 0x001fea0003800000 */
[----:B------:R-:W-:Y:S01]  /*26e0*/  BPT.TRAP 0x1 ;  /* 0x000000040000795c */ /* 0x000fe20000300000 */
.L_x_34:
[----:B------:R-:W-:Y:S01]  /*26f0*/  UIADD3 UR19, UR19, 0x1, URZ ;  /* 0x0000000113137890 */ /* 0x000fe2000fffe03f */
[C---:B------:R-:W-:Y:S01]  /*2700*/  ISETP.GT.AND P1, PT, R16.reuse, 0x1, PT ;  /* 0x000000011000780c */ /* 0x040fe20003f24270 */
[----:B------:R-:W-:Y:S02]  /*2710*/  VIADD R17, R17, 0x1 ;  /* 0x0000000111117836 */ /* 0x000fe40000000000 */
[----:B------:R-:W-:Y:S01]  /*2720*/  UISETP.NE.AND UP0, UPT, UR19, 0x1c, UPT ;  /* 0x0000001c1300788c */ /* 0x000fe2000bf05270 */
[----:B------:R-:W-:Y:S02]  /*2730*/  VIADD R16, R16, 0xffffffff ;  /* 0xffffffff10107836 */ /* 0x000fe40000000000 */
[C---:B------:R-:W-:Y:S01]  /*2740*/  ISETP.NE.AND P0, PT, R17.reuse, 0x1c, PT ;  /* 0x0000001c1100780c */ /* 0x040fe20003f05270 */
[----:B------:R-:W-:Y:S02]  /*2750*/  USEL UR8, URZ, 0x1, UP0 ;  /* 0x000000013f087887 */ /* 0x000fe40008000000 */
[----:B------:R-:W-:Y:S01]  /*2760*/  USEL UR19, UR19, URZ, UP0 ;  /* 0x0000003f13137287 */ /* 0x000fe20008000000 */
[----:B------:R-:W-:-:S03]  /*2770*/  SEL R17, R17, RZ, P0 ;  /* 0x000000ff11117207 */ /* 0x000fc60000000000 */
[----:B------:R-:W-:Y:S01]  /*2780*/  LOP3.LUT R88, R88, UR8, RZ, 0x3c, !PT ;  /* 0x0000000858587c12 */ /* 0x000fe2000f8e3cff */
[----:B------:R-:W-:Y:S01]  /*2790*/  UMOV UR8, 0x1 ;  /* 0x0000000100087882 */ /* 0x000fe20000000000 */
[----:B------:R-:W-:Y:S06]  /*27a0*/  @P1 BRA `(.L_x_35) ;  /* 0xfffffff800a41947 */ /* 0x000fec000383ffff */
.L_x_27:
[----:B------:R-:W-:Y:S01]  /*27b0*/  UISETP.NE.AND UP0, UPT, UR6, URZ, UPT ;  /* 0x0000003f0600728c */ /* 0x000fe2000bf05270 */
[----:B01----:R-:W0:Y:S01]  /*27c0*/  LDC R16, c[0x0][0x28c] ;  /* 0x0000a300ff107b82 */ /* 0x003e220000000800 */
[----:B------:R-:W-:Y:S02]  /*27d0*/  IMAD.U32 R17, RZ, RZ, UR24 ;  /* 0x00000018ff117e24 */ /* 0x000fe4000f8e00ff */
[----:B------:R-:W-:-:S06]  /*27e0*/  USEL UR6, URZ, 0x1, !UP0 ;  /* 0x000000013f067887 */ /* 0x000fcc000c000000 */
[----:B------:R-:W-:-:S13]  /*27f0*/  ISETP.NE.AND P0, PT, RZ, UR6, PT ;  /* 0x00000006ff007c0c */ /* 0x000fda000bf05270 */
[----:B------:R-:W-:Y:S05]  /*2800*/  @!P0 BRA `(.L_x_36) ;  /* 0x0000000000848947 */ /* 0x000fea0003800000 */
[----:B------:R-:W-:Y:S02]  /*2810*/  WARPGROUP.DEPBAR.LE gsb0, 0x0 ;  /* 0x00008000000079c5 */ /* 0x000fe40000010000 */
[----:B------:R-:W-:Y:S01]  /*2820*/  FADD R85, R24, R85 ;  /* 0x0000005518557221 */ /* 0x000fe20000000000 */
        /* <DEDUP_REMOVED lines=30> */
[----:B------:R-:W-:-:S07]  /*2a10*/  FADD R22, R22, R55 ;  /* 0x0000003716167221 */ /* 0x000fce0000000000 */
.L_x_36:
[----:B0-----:R-:W-:Y:S01]  /*2a20*/  ISETP.GE.AND P0, PT, R16, 0x1, PT ;  /* 0x000000011000780c */ /* 0x001fe20003f06270 */
[----:B------:R0:W-:Y:S01]  /*2a30*/  SYNCS.ARRIVE.TRANS64.A1T0 RZ, [R17+UR23], RZ ;  /* 0x000000ff11ff79a7 */ /* 0x0001e20008100017 */
[----:B------:R-:W-:-:S11]  /*2a40*/  WARPGROUP.DEPBAR.LE gsb0, 0x0 ;  /* 0x00008000000079c5 */ /* 0x000fd60000010000 */
[----:B------:R-:W-:Y:S05]  /*2a50*/  @!P0 BRA `(.L_x_37) ;  /* 0x0000000000488947 */ /* 0x000fea0003800000 */
[----:B------:R-:W-:-:S13]  /*2a60*/  ISETP.NE.AND P0, PT, R86, 0x3, PT ;  /* 0x000000035600780c */ /* 0x000fda0003f05270 */
[----:B------:R-:W-:Y:S05]  /*2a70*/  @!P0 BRA `(.L_x_38) ;  /* 0x0000000000048947 */ /* 0x000fea0003800000 */
[----:B------:R-:W-:Y:S01]  /*2a80*/  BPT.TRAP 0x1 ;  /* 0x000000040000795c */ /* 0x000fe20000300000 */
.L_x_38:
[----:B------:R-:W-:-:S13]  /*2a90*/  ISETP.NE.AND P0, PT, R13, RZ, PT ;  /* 0x000000ff0d00720c */ /* 0x000fda0003f05270 */
[----:B------:R-:W-:-:S05]  /*2aa0*/  VOTEU.ANY UP0, P0 ;  /* 0x00000000003f7886 */ /* 0x000fca0000000100 */
[----:B------:R-:W-:-:S06]  /*2ab0*/  @UP0 UIADD3 UR6, UR14, UR5, URZ ;  /* 0x000000050e060290 */ /* 0x000fcc000fffe03f */
[----:B------:R-:W-:Y:S02]  /*2ac0*/  IMAD.U32 R16, RZ, RZ, UR6 ;  /* 0x00000006ff107e24 */ /* 0x000fe4000f8e00ff */
[----:B------:R-:W-:-:S03]  /*2ad0*/  IMAD.U32 R19, RZ, RZ, UR6 ;  /* 0x00000006ff137e24 */ /* 0x000fc6000f8e00ff */
[----:B------:R-:W-:-:S05]  /*2ae0*/  @P0 SHF.R.U32.HI R16, RZ, 0x2, R16 ;  /* 0x00000002ff100819 */ /* 0x000fca0000011610 */
[----:B0-----:R-:W-:-:S04]  /*2af0*/  @P0 IMAD.WIDE.U32 R16, R16, 0x24924925, RZ ;  /* 0x2492492510100825 */ /* 0x001fc800078e00ff */
[----:B------:R-:W-:-:S05]  /*2b00*/  @P0 IMAD R16, R17, -0x1c, R19 ;  /* 0xffffffe411100824 */ /* 0x000fca00078e0213 */
[----:B------:R-:W-:-:S05]  /*2b10*/  @P0 LEA R16, R16, UR12, 0x3 ;  /* 0x0000000c10100c11 */ /* 0x000fca000f8e18ff */
[----:B------:R-:W-:-:S05]  /*2b20*/  @P0 VIADD R17, R16, 0xe0 ;  /* 0x000000e010110836 */ /* 0x000fca0000000000 */
[----:B------:R-:W-:-:S04]  /*2b30*/  @P0 PRMT R17, R12, 0x654, R17 ;  /* 0x000006540c110816 */ /* 0x000fc80000000011 */
[----:B------:R1:W-:Y:S01]  /*2b40*/  @P0 SYNCS.ARRIVE.TRANS64.RED.A1T0 RZ, [R17+URZ], RZ ;  /* 0x000000ff11ff09a7 */ /* 0x0003e2000810043f */
[----:B------:R-:W-:-:S13]  /*2b50*/  ISETP.GT.U32.AND P0, PT, R7, 0x1, PT ;  /* 0x000000010700780c */ /* 0x000fda0003f04070 */
[----:B-1----:R-:W-:Y:S05]  /*2b60*/  @P0 BRA `(.L_x_37) ;  /* 0x0000000000040947 */ /* 0x002fea0003800000 */
[----:B------:R-:W-:Y:S01]  /*2b70*/  BPT.TRAP 0x1 ;  /* 0x000000040000795c */ /* 0x000fe20000300000 */
.L_x_37:
[----:B------:R-:W-:Y:S01]  /*2b80*/  SHF.L.U32 R16, R87, 0x1f, RZ ;  /* 0x0000001f57107819 */ /* 0x000fe200000006ff */
[----:B------:R-:W-:Y:S01]  /*2b90*/  UIADD3 UR5, UR22, UR5, URZ ;  /* 0x0000000516057290 */ /* 0x000fe2000fffe03f */
[----:B------:R-:W1:Y:S01]  /*2ba0*/  LDC R31, c[0x0][0x288] ;  /* 0x0000a200ff1f7b82 */ /* 0x000e620000000800 */
[----:B------:R-:W-:Y:S01]  /*2bb0*/  UISETP.GE.U32.AND UP1, UPT, UR22, 0x1c, UPT ;  /* 0x0000001c1600788c */ /* 0x000fe2000bf26070 */
[----:B------:R-:W-:Y:S01]  /*2bc0*/  IMAD.SHL.U32 R24, R20, 0x2, RZ ;  /* 0x0000000214187824 */ /* 0x000fe200078e00ff */
[----:B------:R-:W-:Y:S02]  /*2bd0*/  UISETP.GT.U32.AND UP0, UPT, UR5, 0x1b, UPT ;  /* 0x0000001b0500788c */ /* 0x000fe4000bf04070 */
[----:B------:R-:W-:Y:S02]  /*2be0*/  USHF.R.U32.HI UR6, URZ, 0x2, UR5 ;  /* 0x000000023f067899 */ /* 0x000fe40008011605 */
[----:B------:R-:W-:Y:S01]  /*2bf0*/  UISETP.LT.U32.AND UP0, UPT, UR22, 0x1c, UP0 ;  /* 0x0000001c1600788c */ /* 0x000fe20008701070 */
[----:B------:R-:W4:Y:S01]  /*2c00*/  SYNCS.PHASECHK.TRANS64.TRYWAIT P0, [UR15+0x8], R16 ;  /* 0x00000810ff0075a7 */ /* 0x000f22000800014f */
[----:B------:R-:W-:Y:S01]  /*2c10*/  UIMAD.WIDE.U32 UR6, UR6, 0x24924925, URZ ;  /* 0x24924925060678a5 */ /* 0x000fe2000f8e003f */
[----:B------:R-:W-:Y:S01]  /*2c20*/  SHF.R.S32.HI R25, RZ, 0x1f, R24 ;  /* 0x0000001fff197819 */ /* 0x000fe20000011418 */
[----:B------:R-:W-:-:S02]  /*2c30*/  USEL UR8, URZ, 0x1, !UP0 ;  /* 0x000000013f087887 */ /* 0x000fc4000c000000 */
[----:B------:R-:W-:Y:S02]  /*2c40*/  UIMAD UR5, UR7, -0x1c, UR5 ;  /* 0xffffffe4070578a4 */ /* 0x000fe4000f8e0205 */
[----:B------:R-:W-:-:S04]  /*2c50*/  ULOP3.LUT UR4, UR4, UR8, URZ, 0x3c, !UPT ;  /* 0x0000000804047292 */ /* 0x000fc8000f8e3c3f */
[----:B------:R-:W-:Y:S01]  /*2c60*/  @UP1 ULOP3.LUT UR4, UR4, 0x1, UR7, 0x78, !UPT ;  /* 0x0000000104041892 */ /* 0x000fe2000f8e7807 */
[----:B-1--4-:R-:W-:Y:S11]  /*2c70*/  @!P0 BRA `(.L_x_39) ;  /* 0x0000004c00208947 */ /* 0x012ff60003800000 */
.L_x_157:
[----:B------:R-:W-:Y:S01]  /*2c80*/  IMAD.SHL.U32 R33, R4, 0x40, RZ ;  /* 0x0000004004217824 */ /* 0x000fe200078e00ff */
[----:B------:R-:W-:Y:S01]  /*2c90*/  ULDC UR8, c[0x0][0x284] ;  /* 0x0000a10000087ab9 */ /* 0x000fe20000000800 */
[----:B------:R-:W-:Y:S01]  /*2ca0*/  IMAD.SHL.U32 R4, R6, 0x40, RZ ;  /* 0x0000004006047824 */ /* 0x000fe200078e00ff */
[----:B------:R-:W-:Y:S01]  /*2cb0*/  SHF.R.S32.HI R32, RZ, 0x1f, R5 ;  /* 0x0000001fff207819 */ /* 0x000fe20000011405 */
[----:B------:R-:W-:Y:S01]  /*2cc0*/  ULDC.64 UR6, c[0x0][0x5d0] ;  /* 0x0001740000067ab9 */ /* 0x000fe20000000a00 */
[----:B------:R-:W-:Y:S01]  /*2cd0*/  SHF.R.S32.HI R30, RZ, 0x1f, R33 ;  /* 0x0000001fff1e7819 */ /* 0x000fe20000011421 */
[----:B0-----:R-:W-:Y:S01]  /*2ce0*/  IMAD.WIDE.U32 R16, R5, UR6, R24 ;  /* 0x0000000605107c25 */ /* 0x001fe2000f8e0018 */
[----:B------:R-:W-:-:S03]  /*2cf0*/  ISETP.GE.AND P0, PT, R4, UR8, PT ;  /* 0x0000000804007c0c */ /* 0x000fc6000bf06270 */
[----:B------:R-:W-:Y:S01]  /*2d00*/  IMAD R18, R32, UR6, RZ ;  /* 0x0000000620127c24 */ /* 0x000fe2000f8e02ff */
[C---:B------:R-:W-:Y:S02]  /*2d10*/  ISETP.GE.OR P0, PT, R33.reuse, R31, P0 ;  /* 0x0000001f2100720c */ /* 0x040fe40000706670 */
[----:B------:R-:W-:Y:S01]  /*2d20*/  IADD3 R16, P1, R33, R16, RZ ;  /* 0x0000001021107210 */ /* 0x000fe20007f3e0ff */
[----:B------:R-:W-:-:S05]  /*2d30*/  IMAD R19, R5, UR7, R18 ;  /* 0x0000000705137c24 */ /* 0x000fca000f8e0212 */
[----:B------:R-:W-:-:S05]  /*2d40*/  IADD3.X R17, R30, R17, R19, P1, !PT ;  /* 0x000000111e117210 */ /* 0x000fca0000ffe413 */
[----:B------:R-:W-:Y:S05]  /*2d50*/  @P0 BRA `(.L_x_40) ;  /* 0x0000002400a80947 */ /* 0x000fea0003800000 */
[----:B------:R-:W0:Y:S01]  /*2d60*/  LDC.64 R26, c[0x0][0x5c8] ;  /* 0x00017200ff1a7b82 */ /* 0x000e220000000a00 */
[----:B------:R-:W-:Y:S01]  /*2d70*/  IMAD.WIDE R28, R6, 0x40, R10 ;  /* 0x00000040061c7825 */ /* 0x000fe200078e020a */
[----:B------:R-:W-:Y:S01]  /*2d80*/  ULDC.64 UR6, c[0x0][0x5c0] ;  /* 0x0001700000067ab9 */ /* 0x000fe20000000a00 */
[----:B------:R-:W-:Y:S02]  /*2d90*/  BSSY B0, `(.L_x_40) ;  /* 0x0000266000007945 */ /* 0x000fe40003800000 */
[-C--:B0-----:R-:W-:Y:S02]  /*2da0*/  IMAD R6, R29, R26.reuse, RZ ;  /* 0x0000001a1d067224 */ /* 0x081fe400078e02ff */
[----:B------:R-:W-:-:S04]  /*2db0*/  IMAD.WIDE.U32 R16, R28, R26, R16 ;  /* 0x0000001a1c107225 */ /* 0x000fc800078e0010 */
[----:B------:R-:W-:Y:S01]  /*2dc0*/  IMAD R19, R28, R27, R6 ;  /* 0x0000001b1c137224 */ /* 0x000fe200078e0206 */
[----:B------:R-:W-:Y:S02]  /*2dd0*/  LEA R18, P0, R26, R16, 0x3 ;  /* 0x000000101a127211 */ /* 0x000fe400078018ff */
[----:B------:R-:W-:Y:S01]  /*2de0*/  IADD3 R16, P1, R16, UR6, RZ ;  /* 0x0000000610107c10 */ /* 0x000fe2000ff3e0ff */
[----:B------:R-:W-:Y:S01]  /*2df0*/  IMAD.IADD R19, R17, 0x1, R19 ;  /* 0x0000000111137824 */ /* 0x000fe200078e0213 */
[----:B------:R-:W-:-:S04]  /*2e00*/  IADD3 R18, P2, R18, UR6, RZ ;  /* 0x0000000612127c10 */ /* 0x000fc8000ff5e0ff */
[----:B------:R-:W-:Y:S01]  /*2e10*/  LEA.HI.X R6, R26, R19, R27, 0x3, P0 ;  /* 0x000000131a067211 */ /* 0x000fe200000f1c1b */
[----:B------:R-:W-:Y:S01]  /*2e20*/  IMAD R26, R20, -0x2, R31 ;  /* 0xfffffffe141a7824 */ /* 0x000fe200078e021f */
[----:B---3-5:R-:W-:Y:S02]  /*2e30*/  FSETP.NEU.AND P0, PT, R15, RZ, PT ;  /* 0x000000ff0f00720b */ /* 0x028fe40003f0d000 */
[----:B------:R-:W-:Y:S01]  /*2e40*/  IADD3.X R17, R19, UR7, RZ, P1, !PT ;  /* 0x0000000713117c10 */ /* 0x000fe20008ffe4ff */
[----:B------:R-:W-:Y:S01]  /*2e50*/  IMAD.IADD R26, R26, 0x1, -R33 ;  /* 0x000000011a1a7824 */ /* 0x000fe200078e0a21 */
[----:B------:R-:W-:Y:S01]  /*2e60*/  IADD3.X R19, R6, UR7, RZ, P2, !PT ;  /* 0x0000000706137c10 */ /* 0x000fe200097fe4ff */
[----:B------:R-:W-:-:S08]  /*2e70*/  IMAD.IADD R6, R21, 0x1, -R4 ;  /* 0x0000000115067824 */ /* 0x000fd000078e0a04 */
[----:B------:R-:W-:Y:S05]  /*2e80*/  @!P0 BRA `(.L_x_41) ;  /* 0x0000001c00188947 */ /* 0x000fea0003800000 */
[----:B------:R-:W-:Y:S01]  /*2e90*/  ULDC.64 UR6, c[0x0][0x5b8] ;  /* 0x00016e0000067ab9 */ /* 0x000fe20000000a00 */
[----:B------:R-:W-:Y:S01]  /*2ea0*/  ULDC.64 UR8, c[0x0][0x5a8] ;  /* 0x00016a0000087ab9 */ /* 0x000fe20000000a00 */
[----:B------:R-:W-:Y:S01]  /*2eb0*/  IMAD.WIDE.U32 R24, R5, UR6, R24 ;  /* 0x0000000605187c25 */ /* 0x000fe2000f8e0018 */
[----:B------:R-:W-:Y:S03]  /*2ec0*/  BSSY B1, `(.L_x_42) ;  /* 0x0000010000017945 */ /* 0x000fe60003800000 */
[----:B------:R-:W-:Y:S01]  /*2ed0*/  IMAD R4, R32, UR6, RZ ;  /* 0x0000000620047c24 */ /* 0x000fe2000f8e02ff */
[----:B------:R-:W-:-:S03]  /*2ee0*/  IADD3 R24, P0, R33, R24, RZ ;  /* 0x0000001821187210 */ /* 0x000fc60007f1e0ff */
[----:B------:R-:W-:Y:S01]  /*2ef0*/  IMAD R5, R5, UR7, R4 ;  /* 0x0000000705057c24 */ /* 0x000fe2000f8e0204 */
[----:B------:R-:W-:Y:S02]  /*2f00*/  ULDC.64 UR6, c[0x0][0x5b0] ;  /* 0x00016c0000067ab9 */ /* 0x000fe40000000a00 */
[----:B------:R-:W-:Y:S02]  /*2f10*/  IMAD R27, R29, UR6, RZ ;  /* 0x000000061d1b7c24 */ /* 0x000fe4000f8e02ff */
[----:B------:R-:W-:Y:S02]  /*2f20*/  IADD3.X R25, R30, R25, R5, P0, !PT ;  /* 0x000000191e197210 */ /* 0x000fe400007fe405 */
[----:B------:R-:W-:Y:S01]  /*2f30*/  ISETP.GE.AND P0, PT, R26, 0x1, PT ;  /* 0x000000011a00780c */ /* 0x000fe20003f06270 */
[C---:B------:R-:W-:Y:S02]  /*2f40*/  IMAD R27, R28.reuse, UR7, R27 ;  /* 0x000000071c1b7c24 */ /* 0x040fe4000f8e021b */
[----:B------:R-:W-:Y:S01]  /*2f50*/  IMAD.WIDE.U32 R4, R28, UR6, R24 ;  /* 0x000000061c047c25 */ /* 0x000fe2000f8e0018 */
[----:B------:R-:W-:-:S02]  /*2f60*/  ISETP.LT.OR P3, PT, R6, 0x1, !P0 ;  /* 0x000000010600780c */ /* 0x000fc40004761670 */
[----:B------:R-:W-:-:S04]  /*2f70*/  IADD3 R4, P1, R4, UR8, RZ ;  /* 0x0000000804047c10 */ /* 0x000fc8000ff3e0ff */
[--C-:B------:R-:W-:Y:S02]  /*2f80*/  IADD3.X R5, R5, UR9, R27.reuse, P1, !PT ;  /* 0x0000000905057c10 */ /* 0x100fe40008ffe41b */
[----:B------:R-:W-:-:S05]  /*2f90*/  PRMT R27, RZ, 0x7610, R27 ;  /* 0x00007610ff1b7816 */ /* 0x000fca000000001b */
[----:B------:R-:W-:Y:S05]  /*2fa0*/  @P3 BRA `(.L_x_43) ;  /* 0x0000000000043947 */ /* 0x000fea0003800000 */
[----:B------:R0:W5:Y:S02]  /*2fb0*/  LDG.E.U8 R27, desc[UR20][R4.64] ;  /* 0x00000014041b7981 */ /* 0x000164000c1e1100 */
.L_x_43:
[----:B------:R-:W-:Y:S05]  /*2fc0*/  BSYNC B1 ;  /* 0x0000000000017941 */ /* 0x000fea0003800000 */
.L_x_42:
[----:B-----5:R-:W-:Y:S01]  /*2fd0*/  LOP3.LUT R27, R27, 0xff, RZ, 0xc0, !PT ;  /* 0x000000ff1b1b7812 */ /* 0x020fe200078ec0ff */
[----:B------:R-:W-:Y:S01]  /*2fe0*/  BSSY B1, `(.L_x_44) ;  /* 0x000000c000017945 */ /* 0x000fe20003800000 */
[----:B------:R-:W-:Y:S02]  /*2ff0*/  ISETP.GE.AND P1, PT, R26, 0x2, PT ;  /* 0x000000021a00780c */ /* 0x000fe40003f26270 */
[----:B------:R-:W-:Y:S02]  /*3000*/  F2FP.F16.E4M3.UNPACK_B R27, R27 ;  /* 0x0000001bff1b723e */ /* 0x000fe400020006ff */
[----:B------:R-:W-:-:S03]  /*3010*/  ISETP.LT.OR P2, PT, R6, 0x1, !P1 ;  /* 0x000000010600780c */ /* 0x000fc60004f41670 */
[----:B------:R-:W-:Y:S01]  /*3020*/  HADD2.F32 R30, -RZ, R27.H0_H0 ;  /* 0x2000001bff1e7230 */ /* 0x000fe20000004100 */
[----:B------:R-:W-:-:S04]  /*3030*/  PRMT R27, RZ, 0x7610, R27 ;  /* 0x00007610ff1b7816 */ /* 0x000fc8000000001b */
[----:B------:R-:W-:-:S04]  /*3040*/  FMUL R30, R30, R15 ;  /* 0x0000000f1e1e7220 */ /* 0x000fc80000400000 */
[----:B--2---:R-:W-:-:S05]  /*3050*/  FFMA R30, R85, R14, R30 ;  /* 0x0000000e551e7223 */ /* 0x004fca000000001e */
[----:B------:R-:W-:-:S05]  /*3060*/  F2FP.SATFINITE.E4M3.F32.PACK_AB_MERGE_C R31, RZ, R30, RZ ;  /* 0x0000001eff1f723e */ /* 0x000fca00048070ff */
[----:B------:R1:W-:Y:S01]  /*3070*/  @!P3 STG.E.U8 desc[UR20][R16.64], R31 ;  /* 0x0000001f1000b986 */ /* 0x0003e2000c101114 */
[----:B------:R-:W-:Y:S05]  /*3080*/  @P2 BRA `(.L_x_45) ;  /* 0x0000000000042947 */ /* 0x000fea0003800000 */
[----:B------:R2:W5:Y:S02]  /*3090*/  LDG.E.U8 R27, desc[UR20][R4.64+0x1] ;  /* 0x00000114041b7981 */ /* 0x000564000c1e1100 */
.L_x_45:
[----:B------:R-:W-:Y:S05]  /*30a0*/  BSYNC B1 ;  /* 0x0000000000017941 */ /* 0x000fea0003800000 */
.L_x_44:
[----:B-----5:R-:W-:Y:S01]  /*30b0*/  LOP3.LUT R27, R27, 0xff, RZ, 0xc0, !PT ;  /* 0x000000ff1b1b7812 */ /* 0x020fe200078ec0ff */
[----:B------:R-:W-:Y:S01]  /*30c0*/  BSSY B1, `(.L_x_46) ;  /* 0x0000012000017945 */ /* 0x000fe20003800000 */
[----:B-1----:R-:W-:Y:S02]  /*30d0*/  IADD3 R31, P3, R28, 0x8, RZ ;  /* 0x000000081c1f7810 */ /* 0x002fe40007f7e0ff */
[----:B------:R-:W-:Y:S02]  /*30e0*/  F2FP.F16.E4M3.UNPACK_B R27, R27 ;  /* 0x0000001bff1b723e */ /* 0x000fe400020006ff */
[----:B------:R-:W-:Y:S01]  /*30f0*/  ISETP.LT.OR P0, PT, R6, 0x9, !P0 ;  /* 0x000000090600780c */ /* 0x000fe20004701670 */
[----:B------:R-:W-:Y:S02]  /*3100*/  IMAD.X R29, RZ, RZ, R29, P3 ;  /* 0x000000ffff1d7224 */ /* 0x000fe400018e061d */
[----:B------:R-:W-:Y:S02]  /*3110*/  HADD2.F32 R28, -RZ, R27.H0_H0 ;  /* 0x2000001bff1c7230 */ /* 0x000fe40000004100 */
[----:B------:R-:W-:-:S04]  /*3120*/  IMAD.WIDE.U32 R24, R31, UR6, R24 ;  /* 0x000000061f187c25 */ /* 0x000fc8000f8e0018 */
[----:B------:R-:W-:Y:S01]  /*3130*/  FMUL R27, R28, R15 ;  /* 0x0000000f1c1b7220 */ /* 0x000fe20000400000 */
[----:B------:R-:W-:Y:S01]  /*3140*/  IMAD R28, R29, UR6, RZ ;  /* 0x000000061d1c7c24 */ /* 0x000fe2000f8e02ff */
[----:B------:R-:W-:Y:S02]  /*3150*/  IADD3 R24, P3, R24, UR8, RZ ;  /* 0x0000000818187c10 */ /* 0x000fe4000ff7e0ff */
[----:B------:R-:W-:Y:S01]  /*3160*/  FFMA R27, R84, R14, R27 ;  /* 0x0000000e541b7223 */ /* 0x000fe2000000001b */
[----:B------:R-:W-:-:S04]  /*3170*/  IMAD R31, R31, UR7, R28 ;  /* 0x000000071f1f7c24 */ /* 0x000fc8000f8e021c */
[----:B------:R-:W-:Y:S02]  /*3180*/  F2FP.SATFINITE.E4M3.F32.PACK_AB_MERGE_C R29, RZ, R27, RZ ;  /* 0x0000001bff1d723e */ /* 0x000fe400048070ff */
[----:B------:R-:W-:Y:S02]  /*3190*/  IADD3.X R25, R25, UR9, R31, P3, !PT ;  /* 0x0000000919197c10 */ /* 0x000fe40009ffe41f */
[----:B------:R-:W-:Y:S01]  /*31a0*/  PRMT R27, RZ, 0x7610, R27 ;  /* 0x00007610ff1b7816 */ /* 0x000fe2000000001b */
[----:B------:R1:W-:Y:S01]  /*31b0*/  @!P2 STG.E.U8 desc[UR20][R16.64+0x1], R29 ;  /* 0x0000011d1000a986 */ /* 0x0003e2000c101114 */
[----:B------:R-:W-:Y:S05]  /*31c0*/  @P0 BRA `(.L_x_47) ;  /* 0x0000000000040947 */ /* 0x000fea0003800000 */
[----:B------:R3:W5:Y:S02]  /*31d0*/  LDG.E.U8 R27, desc[UR20][R24.64] ;  /* 0x00000014181b7981 */ /* 0x000764000c1e1100 */
.L_x_47:
[----:B------:R-:W-:Y:S05]  /*31e0*/  BSYNC B1 ;  /* 0x0000000000017941 */ /* 0x000fea0003800000 */
.L_x_46:
[----:B-----5:R-:W-:Y:S01]  /*31f0*/  LOP3.LUT R27, R27, 0xff, RZ, 0xc0, !PT ;  /* 0x000000ff1b1b7812 */ /* 0x020fe200078ec0ff */
[----:B------:R-:W-:Y:S01]  /*3200*/  BSSY B1, `(.L_x_48) ;  /* 0x000000b000017945 */ /* 0x000fe20003800000 */
[----:B------:R-:W-:Y:S02]  /*3210*/  ISETP.LT.OR P1, PT, R6, 0x9, !P1 ;  /* 0x000000090600780c */ /* 0x000fe40004f21670 */
[----:B------:R-:W-:-:S05]  /*3220*/  F2FP.F16.E4M3.UNPACK_B R27, R27 ;  /* 0x0000001bff1b723e */ /* 0x000fca00020006ff */
[----:B------:R-:W-:Y:S01]  /*3230*/  HADD2.F32 R28, -RZ, R27.H0_H0 ;  /* 0x2000001bff1c7230 */ /* 0x000fe20000004100 */
[----:B------:R-:W-:-:S04]  /*3240*/  PRMT R27, RZ, 0x7610, R27 ;  /* 0x00007610ff1b7816 */ /* 0x000fc8000000001b */
[----:B------:R-:W-:-:S04]  /*3250*/  FMUL R28, R28, R15 ;  /* 0x0000000f1c1c7220 */ /* 0x000fc80000400000 */
[----:B------:R-:W-:-:S05]  /*3260*/  FFMA R28, R83, R14, R28 ;  /* 0x0000000e531c7223 */ /* 0x000fca000000001c */
[----:B-1----:R-:W-:-:S05]  /*3270*/  F2FP.SATFINITE.E4M3.F32.PACK_AB_MERGE_C R29, RZ, R28, RZ ;  /* 0x0000001cff1d723e */ /* 0x002fca00048070ff */
[----:B------:R1:W-:Y:S01]  /*3280*/  @!P0 STG.E.U8 desc[UR20][R18.64], R29 ;  /* 0x0000001d12008986 */ /* 0x0003e2000c101114 */
[----:B------:R-:W-:Y:S05]  /*3290*/  @P1 BRA `(.L_x_49) ;  /* 0x0000000000041947 */ /* 0x000fea0003800000 */
[----:B------:R4:W5:Y:S02]  /*32a0*/  LDG.E.U8 R27, desc[UR20][R24.64+0x1] ;  /* 0x00000114181b7981 */ /* 0x000964000c1e1100 */
.L_x_49:
[----:B------:R-:W-:Y:S05]  /*32b0*/  BSYNC B1 ;  /* 0x0000000000017941 */ /* 0x000fea0003800000 */
.L_x_48:
[----:B-----5:R-:W-:Y:S01]  /*32c0*/  LOP3.LUT R27, R27, 0xff, RZ, 0xc0, !PT ;  /* 0x000000ff1b1b7812 */ /* 0x020fe200078ec0ff */
[----:B------:R-:W-:Y:S01]  /*32d0*/  BSSY B1, `(.L_x_50) ;  /* 0x000000c000017945 */ /* 0x000fe20003800000 */
[----:B------:R-:W-:Y:S02]  /*32e0*/  ISETP.GE.AND P0, PT, R26, 0x9, PT ;  /* 0x000000091a00780c */ /* 0x000fe40003f06270 */
[----:B------:R-:W-:Y:S02]  /*32f0*/  F2FP.F16.E4M3.UNPACK_B R27, R27 ;  /* 0x0000001bff1b723e */ /* 0x000fe400020006ff */
[----:B------:R-:W-:-:S03]  /*3300*/  ISETP.LT.OR P2, PT, R6, 0x1, !P0 ;  /* 0x000000010600780c */ /* 0x000fc60004741670 */
[----:B------:R-:W-:-:S05]  /*3310*/  HADD2.F32 R28, -RZ, R27.H0_H0 ;  /* 0x2000001bff1c7230 */ /* 0x000fca0000004100 */
[----:B------:R-:W-:-:S04]  /*3320*/  FMUL R27, R28, R15 ;  /* 0x0000000f1c1b7220 */ /* 0x000fc80000400000 */
[----:B------:R-:W-:-:S05]  /*3330*/  FFMA R27, R82, R14, R27 ;  /* 0x0000000e521b7223 */ /* 0x000fca000000001b */
[----:B-1----:R-:W-:Y:S02]  /*3340*/  F2FP.SATFINITE.E4M3.F32.PACK_AB_MERGE_C R29, RZ, R27, RZ ;  /* 0x0000001bff1d723e */ /* 0x002fe400048070ff */
[----:B------:R-:W-:-:S03]  /*3350*/  PRMT R27, RZ, 0x7610, R27 ;  /* 0x00007610ff1b7816 */ /* 0x000fc6000000001b */
[----:B------:R1:W-:Y:S01]  /*3360*/  @!P1 STG.E.U8 desc[UR20][R18.64+0x1], R29 ;  /* 0x0000011d12009986 */ /* 0x0003e2000c101114 */
[----:B------:R-:W-:Y:S05]  /*3370*/  @P2 BRA `(.L_x_51) ;  /* 0x0000000000042947 */ /* 0x000fea0003800000 */
[----:B------:R0:W5:Y:S02]  /*3380*/  LDG.E.U8 R27, desc[UR20][R4.64+0x8] ;  /* 0x00000814041b7981 */ /* 0x000164000c1e1100 */
.L_x_51:
[----:B------:R-:W-:Y:S05]  /*3390*/  BSYNC B1 ;  /* 0x0000000000017941 */ /* 0x000fea0003800000 */
.L_x_50:
        /* <DEDUP_REMOVED lines=13> */
.L_x_53:
[----:B------:R-:W-:Y:S05]  /*3470*/  BSYNC B1 ;  /* 0x0000000000017941 */ /* 0x000fea0003800000 */
.L_x_52:
[----:B-----5:R-:W-:Y:S01]  /*3480*/  LOP3.LUT R27, R27, 0xff, RZ, 0xc0, !PT ;  /* 0x000000ff1b1b7812 */ /* 0x020fe200078ec0ff */
[----:B------:R-:W-:Y:S01]  /*3490*/  BSSY B1, `(.L_x_54) ;  /* 0x000000b000017945 */ /* 0x000fe20003800000 */
[----:B------:R-:W-:Y:S02]  /*34a0*/  ISETP.LT.OR P0, PT, R6, 0x9, !P0 ;  /* 0x000000090600780c */ /* 0x000fe40004701670 */
[----:B------:R-:W-:-:S05]  /*34b0*/  F2FP.F16.E4M3.UNPACK_B R27, R27 ;  /* 0x0000001bff1b723e */ /* 0x000fca00020006ff */
        /* <DEDUP_REMOVED lines=8> */
.L_x_55:
[----:B------:R-:W-:Y:S05]  /*3540*/  BSYNC B1 ;  /* 0x0000000000017941 */ /* 0x000fea0003800000 */
.L_x_54:
        /* <DEDUP_REMOVED lines=12> */
.L_x_57:
[----:B------:R-:W-:Y:S05]  /*3610*/  BSYNC B1 ;  /* 0x0000000000017941 */ /* 0x000fea0003800000 */
.L_x_56:
        /* <DEDUP_REMOVED lines=13> */
.L_x_59:
[----:B------:R-:W-:Y:S05]  /*36f0*/  BSYNC B1 ;  /* 0x0000000000017941 */ /* 0x000fea0003800000 */
.L_x_58:
        /* <DEDUP_REMOVED lines=13> */
.L_x_61:
[----:B------:R-:W-:Y:S05]  /*37d0*/  BSYNC B1 ;  /* 0x0000000000017941 */ /* 0x000fea0003800000 */
.L_x_60:
        /* <DEDUP_REMOVED lines=12> */
.L_x_63:
[----:B------:R-:W-:Y:S05]  /*38a0*/  BSYNC B1 ;  /* 0x0000000000017941 */ /* 0x000fea0003800000 */
.L_x_62:
        /* <DEDUP_REMOVED lines=12> */
.L_x_65:
[----:B------:R-:W-:Y:S05]  /*3970*/  BSYNC B1 ;  /* 0x0000000000017941 */ /* 0x000fea0003800000 */
.L_x_64:
        /* <DEDUP_REMOVED lines=13> */
.L_x_67:
[----:B------:R-:W-:Y:S05]  /*3a50*/  BSYNC B1 ;  /* 0x0000000000017941 */ /* 0x000fea0003800000 */
.L_x_66:
        /* <DEDUP_REMOVED lines=13> */
.L_x_69:
[----:B------:R-:W-:Y:S05]  /*3b30*/  BSYNC B1 ;  /* 0x0000000000017941 */ /* 0x000fea0003800000 */
.L_x_68:
        /* <DEDUP_REMOVED lines=12> */
.L_x_71:
[----:B------:R-:W-:Y:S05]  /*3c00*/  BSYNC B1 ;  /* 0x0000000000017941 */ /* 0x000fea0003800000 */
.L_x_70:
        /* <DEDUP_REMOVED lines=12> */
.L_x_73:
[----:B------:R-:W-:Y:S05]  /*3cd0*/  BSYNC B1 ;  /* 0x0000000000017941 */ /* 0x000fea0003800000 */
.L_x_72:
        /* <DEDUP_REMOVED lines=13> */
.L_x_75:
[----:B------:R-:W-:Y:S05]  /*3db0*/  BSYNC B1 ;  /* 0x0000000000017941 */ /* 0x000fea0003800000 */
.L_x_74:
        /* <DEDUP_REMOVED lines=13> */
.L_x_77:
[----:B------:R-:W-:Y:S05]  /*3e90*/  BSYNC B1 ;  /* 0x0000000000017941 */ /* 0x000fea0003800000 */
.L_x_76:
        /* <DEDUP_REMOVED lines=12> */
.L_x_79:
[----:B------:R-:W-:Y:S05]  /*3f60*/  BSYNC B1 ;  /* 0x0000000000017941 */ /* 0x000fea0003800000 */
.L_x_78:
        /* <DEDUP_REMOVED lines=12> */
.L_x_81:
[----:B------:R-:W-:Y:S05]  /*4030*/  BSYNC B1 ;  /* 0x0000000000017941 */ /* 0x000fea0003800000 */
.L_x_80:
        /* <DEDUP_REMOVED lines=13> */
.L_x_83:
[----:B------:R-:W-:Y:S05]  /*4110*/  BSYNC B1 ;  /* 0x0000000000017941 */ /* 0x000fea0003800000 */
.L_x_82:
        /* <DEDUP_REMOVED lines=13> */
.L_x_85:
[----:B------:R-:W-:Y:S05]  /*41f0*/  BSYNC B1 ;  /* 0x0000000000017941 */ /* 0x000fea0003800000 */
.L_x_84:
        /* <DEDUP_REMOVED lines=12> */
.L_x_87:
[----:B------:R-:W-:Y:S05]  /*42c0*/  BSYNC B1 ;  /* 0x0000000000017941 */ /* 0x000fea0003800000 */
.L_x_86:
        /* <DEDUP_REMOVED lines=12> */
.L_x_89:
[----:B------:R-:W-:Y:S05]  /*4390*/  BSYNC B1 ;  /* 0x0000000000017941 */ /* 0x000fea0003800000 */
.L_x_88:
        /* <DEDUP_REMOVED lines=13> */
.L_x_91:
[----:B------:R-:W-:Y:S05]  /*4470*/  BSYNC B1 ;  /* 0x0000000000017941 */ /* 0x000fea0003800000 */
.L_x_90:
        /* <DEDUP_REMOVED lines=13> */
.L_x_93:
[----:B------:R-:W-:Y:S05]  /*4550*/  BSYNC B1 ;  /* 0x0000000000017941 */ /* 0x000fea0003800000 */
.L_x_92:
        /* <DEDUP_REMOVED lines=12> */
.L_x_95:
[----:B------:R-:W-:Y:S05]  /*4620*/  BSYNC B1 ;  /* 0x0000000000017941 */ /* 0x000fea0003800000 */
.L_x_94:
        /* <DEDUP_REMOVED lines=12> */
.L_x_97:
[----:B------:R-:W-:Y:S05]  /*46f0*/  BSYNC B1 ;  /* 0x0000000000017941 */ /* 0x000fea0003800000 */
.L_x_96:
        /* <DEDUP_REMOVED lines=13> */
.L_x_99:
[----:B------:R-:W-:Y:S05]  /*47d0*/  BSYNC B1 ;  /* 0x0000000000017941 */ /* 0x000fea0003800000 */
.L_x_98:
[----:B-----5:R-:W-:Y:S01]  /*47e0*/  LOP3.LUT R27, R27, 0xff, RZ, 0xc0, !PT ;  /* 0x000000ff1b1b7812 */ /* 0x020fe200078ec0ff */
[----:B------:R-:W-:Y:S01]  /*47f0*/  BSSY B1, `(.L_x_100) ;  /* 0x000000c000017945 */ /* 0x000fe20003800000 */
[----:B------:R-:W-:Y:S02]  /*4800*/  ISETP.GE.AND P1, PT, R26, 0x3a, PT ;  /* 0x0000003a1a00780c */ /* 0x000fe40003f26270 */
[----:B------:R-:W-:Y:S02]  /*4810*/  F2FP.F16.E4M3.UNPACK_B R27, R27 ;  /* 0x0000001bff1b723e */ /* 0x000fe400020006ff */
[----:B------:R-:W-:Y:S02]  /*4820*/  ISETP.LT.OR P3, PT, R6, 0x1, !P1 ;  /* 0x000000010600780c */ /* 0x000fe40004f61670 */
[----:B------:R-:W-:Y:S01]  /*4830*/  PRMT R26, RZ, 0x7610, R26 ;  /* 0x00007610ff1a7816 */ /* 0x000fe2000000001a */
[----:B------:R-:W-:-:S05]  /*4840*/  HADD2.F32 R28, -RZ, R27.H0_H0 ;  /* 0x2000001bff1c7230 */ /* 0x000fca0000004100 */
[----:B------:R-:W-:-:S04]  /*4850*/  FMUL R28, R28, R15 ;  /* 0x0000000f1c1c7220 */ /* 0x000fc80000400000 */
[----:B------:R-:W-:-:S05]  /*4860*/  FFMA R28, R57, R14, R28 ;  /* 0x0000000e391c7223 */ /* 0x000fca000000001c */
[----:B------:R-:W-:-:S05]  /*4870*/  F2FP.SATFINITE.E4M3.F32.PACK_AB_MERGE_C R27, RZ, R28, RZ ;  /* 0x0000001cff1b723e */ /* 0x000fca00048070ff */
[----:B------:R0:W-:Y:S01]  /*4880*/  @!P2 STG.E.U8 desc[UR20][R16.64+0x38], R27 ;  /* 0x0000381b1000a986 */ /* 0x0001e2000c101114 */
[----:B------:R-:W-:Y:S05]  /*4890*/  @P3 BRA `(.L_x_101) ;  /* 0x0000000000043947 */ /* 0x000fea0003800000 */
[----:B------:R0:W5:Y:S02]  /*48a0*/  LDG.E.U8 R26, desc[UR20][R4.64+0x39] ;  /* 0x00003914041a7981 */ /* 0x000164000c1e1100 */
.L_x_101:
[----:B------:R-:W-:Y:S05]  /*48b0*/  BSYNC B1 ;  /* 0x0000000000017941 */ /* 0x000fea0003800000 */
.L_x_100:
[----:B-----5:R-:W-:Y:S01]  /*48c0*/  LOP3.LUT R26, R26, 0xff, RZ, 0xc0, !PT ;  /* 0x000000ff1a1a7812 */ /* 0x020fe200078ec0ff */
[----:B------:R-:W-:Y:S01]  /*48d0*/  BSSY B1, `(.L_x_102) ;  /* 0x000000b000017945 */ /* 0x000fe20003800000 */
[----:B------:R-:W-:Y:S02]  /*48e0*/  ISETP.LT.OR P0, PT, R6, 0x9, !P0 ;  /* 0x000000090600780c */ /* 0x000fe40004701670 */
[----:B------:R-:W-:Y:S02]  /*48f0*/  F2FP.F16.E4M3.UNPACK_B R26, R26 ;  /* 0x0000001aff1a723e */ /* 0x000fe400020006ff */
[----:B0-2---:R-:W-:-:S03]  /*4900*/  PRMT R4, RZ, 0x7610, R4 ;  /* 0x00007610ff047816 */ /* 0x005fc60000000004 */
[----:B------:R-:W-:-:S05]  /*4910*/  HADD2.F32 R26, -RZ, R26.H0_H0 ;  /* 0x2000001aff1a7230 */ /* 0x000fca0000004100 */
[----:B------:R-:W-:-:S04]  /*4920*/  FMUL R5, R26, R15 ;  /* 0x0000000f1a057220 */ /* 0x000fc80000400000 */
[----:B------:R-:W-:-:S05]  /*4930*/  FFMA R5, R56, R14, R5 ;  /* 0x0000000e38057223 */ /* 0x000fca0000000005 */
[----:B------:R-:W-:-:S05]  /*4940*/  F2FP.SATFINITE.E4M3.F32.PACK_AB_MERGE_C R5, RZ, R5, RZ ;  /* 0x00000005ff05723e */ /* 0x000fca00048070ff */
[----:B------:R0:W-:Y:S01]  /*4950*/  @!P3 STG.E.U8 desc[UR20][R16.64+0x39], R5 ;  /* 0x000039051000b986 */ /* 0x0001e2000c101114 */
[----:B------:R-:W-:Y:S05]  /*4960*/  @P0 BRA `(.L_x_103) ;  /* 0x0000000000040947 */ /* 0x000fea0003800000 */
[----:B------:R2:W5:Y:S02]  /*4970*/  LDG.E.U8 R4, desc[UR20][R24.64+0x38] ;  /* 0x0000381418047981 */ /* 0x000564000c1e1100 */
.L_x_103:
[----:B------:R-:W-:Y:S05]  /*4980*/  BSYNC B1 ;  /* 0x0000000000017941 */ /* 0x000fea0003800000 */
.L_x_102:
[----:B-----5:R-:W-:Y:S01]  /*4990*/  LOP3.LUT R4, R4, 0xff, RZ, 0xc0, !PT ;  /* 0x000000ff04047812 */ /* 0x020fe200078ec0ff */
[----:B------:R-:W-:Y:S01]  /*49a0*/  BSSY B1, `(.L_x_104) ;  /* 0x000000b000017945 */ /* 0x000fe20003800000 */
[----:B------:R-:W-:Y:S02]  /*49b0*/  ISETP.LT.OR P1, PT, R6, 0x9, !P1 ;  /* 0x000000090600780c */ /* 0x000fe40004f21670 */
[----:B------:R-:W-:-:S05]  /*49c0*/  F2FP.F16.E4M3.UNPACK_B R4, R4 ;  /* 0x00000004ff04723e */ /* 0x000fca00020006ff */
[----:B------:R-:W-:-:S05]  /*49d0*/  HADD2.F32 R4, -RZ, R4.H0_H0 ;  /* 0x20000004ff047230 */ /* 0x000fca0000004100 */
[----:B------:R-:W-:-:S04]  /*49e0*/  FMUL R4, R4, R15 ;  /* 0x0000000f04047220 */ /* 0x000fc80000400000 */
[----:B------:R-:W-:-:S05]  /*49f0*/  FFMA R4, R23, R14, R4 ;  /* 0x0000000e17047223 */ /* 0x000fca0000000004 */
[----:B0-----:R-:W-:Y:S02]  /*4a00*/  F2FP.SATFINITE.E4M3.F32.PACK_AB_MERGE_C R5, RZ, R4, RZ ;  /* 0x00000004ff05723e */ /* 0x001fe400048070ff */
[----:B------:R-:W-:-:S03]  /*4a10*/  PRMT R4, RZ, 0x7610, R4 ;  /* 0x00007610ff047816 */ /* 0x000fc60000000004 */
[----:B------:R0:W-:Y:S01]  /*4a20*/  @!P0 STG.E.U8 desc[UR20][R18.64+0x38], R5 ;  /* 0x0000380512008986 */ /* 0x0001e2000c101114 */
[----:B------:R-:W-:Y:S05]  /*4a30*/  @P1 BRA `(.L_x_105) ;  /* 0x0000000000041947 */ /* 0x000fea0003800000 */
[----:B------:R0:W5:Y:S02]  /*4a40*/  LDG.E.U8 R4, desc[UR20][R24.64+0x39] ;  /* 0x0000391418047981 */ /* 0x000164000c1e1100 */
.L_x_105:
[----:B------:R-:W-:Y:S05]  /*4a50*/  BSYNC B1 ;  /* 0x0000000000017941 */ /* 0x000fea0003800000 */
.L_x_104:
[----:B------:R-:W-:Y:S05]  /*4a60*/  @P1 BRA `(.L_x_106) ;  /* 0x0000000800601947 */ /* 0x000fea0003800000 */
[----:B-----5:R-:W-:-:S04]  /*4a70*/  LOP3.LUT R4, R4, 0xff, RZ, 0xc0, !PT ;  /* 0x000000ff04047812 */ /* 0x020fc800078ec0ff */
[----:B------:R-:W-:-:S05]  /*4a80*/  F2FP.F16.E4M3.UNPACK_B R4, R4 ;  /* 0x00000004ff04723e */ /* 0x000fca00020006ff */
[----:B------:R-:W-:-:S05]  /*4a90*/  HADD2.F32 R4, -RZ, R4.H0_H0 ;  /* 0x20000004ff047230 */ /* 0x000fca0000004100 */
[----:B0-----:R-:W-:-:S04]  /*4aa0*/  FMUL R5, R4, R15 ;  /* 0x0000000f04057220 */ /* 0x001fc80000400000 */
[----:B------:R-:W-:-:S05]  /*4ab0*/  FFMA R5, R22, R14, R5 ;  /* 0x0000000e16057223 */ /* 0x000fca0000000005 */
[----:B------:R-:W-:-:S05]  /*4ac0*/  F2FP.SATFINITE.E4M3.F32.PACK_AB_MERGE_C R5, RZ, R5, RZ ;  /* 0x00000005ff05723e */ /* 0x000fca00048070ff */
[----:B------:R0:W-:Y:S01]  /*4ad0*/  STG.E.U8 desc[UR20][R18.64+0x39], R5 ;  /* 0x0000390512007986 */ /* 0x0001e2000c101114 */
[----:B------:R-:W-:Y:S05]  /*4ae0*/  BRA `(.L_x_106) ;  /* 0x0000000800407947 */ /* 0x000fea0003800000 */
.L_x_41:
[C---:B------:R-:W-:Y:S01]  /*4af0*/  ISETP.GE.AND P3, PT, R26.reuse, 0x1, PT ;  /* 0x000000011a00780c */ /* 0x040fe20003f66270 */
[-C--:B--2---:R-:W-:Y:S01]  /*4b00*/  FMUL R85, R85, R14.reuse ;  /* 0x0000000e55557220 */ /* 0x084fe20000400000 */
[----:B------:R-:W-:Y:S01]  /*4b10*/  ISETP.GE.AND P0, PT, R26, 0x2, PT ;  /* 0x000000021a00780c */ /* 0x000fe20003f06270 */
[-C--:B------:R-:W-:Y:S01]  /*4b20*/  FMUL R84, R84, R14.reuse ;  /* 0x0000000e54547220 */ /* 0x080fe20000400000 */
[C---:B------:R-:W-:Y:S01]  /*4b30*/  ISETP.LT.OR P1, PT, R6.reuse, 0x1, !P3 ;  /* 0x000000010600780c */ /* 0x040fe20005f21670 */
[-C--:B------:R-:W-:Y:S01]  /*4b40*/  FMUL R83, R83, R14.reuse ;  /* 0x0000000e53537220 */ /* 0x080fe20000400000 */
[----:B------:R-:W-:Y:S01]  /*4b50*/  ISETP.LT.OR P2, PT, R6, 0x1, !P0 ;  /* 0x000000010600780c */ /* 0x000fe20004741670 */
[-C--:B------:R-:W-:Y:S01]  /*4b60*/  FMUL R82, R82, R14.reuse ;  /* 0x0000000e52527220 */ /* 0x080fe20000400000 */
[----:B------:R-:W-:Y:S01]  /*4b70*/  ISETP.LT.OR P3, PT, R6, 0x9, !P3 ;  /* 0x000000090600780c */ /* 0x000fe20005f61670 */
[-C--:B------:R-:W-:Y:S01]  /*4b80*/  FMUL R81, R81, R14.reuse ;  /* 0x0000000e51517220 */ /* 0x080fe20000400000 */
[----:B------:R-:W-:Y:S01]  /*4b90*/  F2FP.SATFINITE.E4M3.F32.PACK_AB_MERGE_C R85, RZ, R85, RZ ;  /* 0x00000055ff55723e */ /* 0x000fe200048070ff */
[----:B------:R-:W-:Y:S01]  /*4ba0*/  FMUL R80, R80, R14 ;  /* 0x0000000e50507220 */ /* 0x000fe20000400000 */
[----:B------:R-:W-:Y:S01]  /*4bb0*/  F2FP.SATFINITE.E4M3.F32.PACK_AB_MERGE_C R5, RZ, R84, RZ ;  /* 0x00000054ff05723e */ /* 0x000fe200048070ff */
[-C--:B------:R-:W-:Y:S01]  /*4bc0*/  FMUL R79, R79, R14.reuse ;  /* 0x0000000e4f4f7220 */ /* 0x080fe20000400000 */
[----:B------:R-:W-:Y:S01]  /*4bd0*/  F2FP.SATFINITE.E4M3.F32.PACK_AB_MERGE_C R83, RZ, R83, RZ ;  /* 0x00000053ff53723e */ /* 0x000fe200048070ff */
[-C--:B------:R-:W-:Y:S01]  /*4be0*/  FMUL R78, R78, R14.reuse ;  /* 0x0000000e4e4e7220 */ /* 0x080fe20000400000 */
[----:B------:R-:W-:Y:S01]  /*4bf0*/  ISETP.LT.OR P0, PT, R6, 0x9, !P0 ;  /* 0x000000090600780c */ /* 0x000fe20004701670 */
[----:B------:R-:W-:Y:S01]  /*4c00*/  @!P1 STG.E.U8 desc[UR20][R16.64], R85 ;  /* 0x0000005510009986 */ /* 0x000fe2000c101114 */
[C---:B------:R-:W-:Y:S01]  /*4c10*/  ISETP.GE.AND P1, PT, R26.reuse, 0x9, PT ;  /* 0x000000091a00780c */ /* 0x040fe20003f26270 */
[-C--:B------:R-:W-:Y:S01]  /*4c20*/  FMUL R77, R77, R14.reuse ;  /* 0x0000000e4d4d7220 */ /* 0x080fe20000400000 */
[----:B------:R-:W-:Y:S01]  /*4c30*/  F2FP.SATFINITE.E4M3.F32.PACK_AB_MERGE_C R81, RZ, R81, RZ ;  /* 0x00000051ff51723e */ /* 0x000fe200048070ff */
[----:B------:R0:W-:Y:S01]  /*4c40*/  @!P2 STG.E.U8 desc[UR20][R16.64+0x1], R5 ;  /* 0x000001051000a986 */ /* 0x0001e2000c101114 */
[----:B------:R-:W-:Y:S01]  /*4c50*/  ISETP.GE.AND P2, PT, R26, 0xa, PT ;  /* 0x0000000a1a00780c */ /* 0x000fe20003f46270 */
[----:B------:R-:W-:Y:S01]  /*4c60*/  FMUL R76, R76, R14 ;  /* 0x0000000e4c4c7220 */ /* 0x000fe20000400000 */
[----:B------:R-:W-:Y:S01]  /*4c70*/  F2FP.SATFINITE.E4M3.F32.PACK_AB_MERGE_C R25, RZ, R80, RZ ;  /* 0x00000050ff19723e */ /* 0x000fe200048070ff */
[----:B------:R-:W-:Y:S01]  /*4c80*/  @!P3 STG.E.U8 desc[UR20][R18.64], R83 ;  /* 0x000000531200b986 */ /* 0x000fe2000c101114 */
[----:B------:R-:W-:Y:S01]  /*4c90*/  ISETP.LT.OR P3, PT, R6, 0x1, !P1 ;  /* 0x000000010600780c */ /* 0x000fe20004f61670 */
[-C--:B------:R-:W-:Y:S01]  /*4ca0*/  FMUL R74, R74, R14.reuse ;  /* 0x0000000e4a4a7220 */ /* 0x080fe20000400000 */
[C---:B------:R-:W-:Y:S01]  /*4cb0*/  ISETP.LT.OR P5, PT, R6.reuse, 0x1, !P2 ;  /* 0x000000010600780c */ /* 0x040fe200057a1670 */
[-C--:B------:R-:W-:Y:S01]  /*4cc0*/  FMUL R75, R75, R14.reuse ;  /* 0x0000000e4b4b7220 */ /* 0x080fe20000400000 */
[----:B------:R-:W-:Y:S01]  /*4cd0*/  ISETP.LT.OR P1, PT, R6, 0x9, !P1 ;  /* 0x000000090600780c */ /* 0x000fe20004f21670 */
[-C--:B------:R-:W-:Y:S01]  /*4ce0*/  FMUL R73, R73, R14.reuse ;  /* 0x0000000e49497220 */ /* 0x080fe20000400000 */
[----:B------:R-:W-:Y:S01]  /*4cf0*/  F2FP.SATFINITE.E4M3.F32.PACK_AB_MERGE_C R79, RZ, R79, RZ ;  /* 0x0000004fff4f723e */ /* 0x000fe200048070ff */
[----:B------:R-:W-:Y:S01]  /*4d00*/  FMUL R72, R72, R14 ;  /* 0x0000000e48487220 */ /* 0x000fe20000400000 */
[----:B0-----:R-:W-:Y:S01]  /*4d10*/  F2FP.SATFINITE.E4M3.F32.PACK_AB_MERGE_C R5, RZ, R82, RZ ;  /* 0x00000052ff05723e */ /* 0x001fe200048070ff */
[-C--:B------:R-:W-:Y:S01]  /*4d20*/  FMUL R70, R70, R14.reuse ;  /* 0x0000000e46467220 */ /* 0x080fe20000400000 */
[----:B------:R-:W-:Y:S01]  /*4d30*/  ISETP.LT.OR P2, PT, R6, 0x9, !P2 ;  /* 0x000000090600780c */ /* 0x000fe20005741670 */
[----:B------:R-:W-:Y:S01]  /*4d40*/  FMUL R71, R71, R14 ;  /* 0x0000000e47477220 */ /* 0x000fe20000400000 */
[----:B------:R-:W-:Y:S01]  /*4d50*/  F2FP.SATFINITE.E4M3.F32.PACK_AB_MERGE_C R27, RZ, R78, RZ ;  /* 0x0000004eff1b723e */ /* 0x000fe200048070ff */
[----:B------:R0:W-:Y:S01]  /*4d60*/  @!P0 STG.E.U8 desc[UR20][R18.64+0x1], R5 ;  /* 0x0000010512008986 */ /* 0x0001e2000c101114 */
[C---:B------:R-:W-:Y:S01]  /*4d70*/  ISETP.GE.AND P0, PT, R26.reuse, 0x11, PT ;  /* 0x000000111a00780c */ /* 0x040fe20003f06270 */
[-C--:B------:R-:W-:Y:S01]  /*4d80*/  FMUL R69, R69, R14.reuse ;  /* 0x0000000e45457220 */ /* 0x080fe20000400000 */
[----:B------:R-:W-:Y:S01]  /*4d90*/  F2FP.SATFINITE.E4M3.F32.PACK_AB_MERGE_C R77, RZ, R77, RZ ;  /* 0x0000004dff4d723e */ /* 0x000fe200048070ff */
[----:B------:R-:W-:Y:S01]  /*4da0*/  @!P3 STG.E.U8 desc[UR20][R16.64+0x8], R81 ;  /* 0x000008511000b986 */ /* 0x000fe2000c101114 */
[----:B------:R-:W-:Y:S01]  /*4db0*/  ISETP.GE.AND P3, PT, R26, 0x12, PT ;  /* 0x000000121a00780c */ /* 0x000fe20003f66270 */
[-C--:B------:R-:W-:Y:S01]  /*4dc0*/  FMUL R68, R68, R14.reuse ;  /* 0x0000000e44447220 */ /* 0x080fe20000400000 */
[----:B------:R-:W-:Y:S01]  /*4dd0*/  F2FP.SATFINITE.E4M3.F32.PACK_AB_MERGE_C R75, RZ, R75, RZ ;  /* 0x0000004bff4b723e */ /* 0x000fe200048070ff */
[----:B------:R1:W-:Y:S01]  /*4de0*/  @!P5 STG.E.U8 desc[UR20][R16.64+0x9], R25 ;  /* 0x000009191000d986 */ /* 0x0003e2000c101114 */
[C---:B------:R-:W-:Y:S01]  /*4df0*/  ISETP.LT.OR P5, PT, R6.reuse, 0x1, !P3 ;  /* 0x000000010600780c */ /* 0x040fe20005fa1670 */
[-C--:B------:R-:W-:Y:S01]  /*4e00*/  FMUL R67, R67, R14.reuse ;  /* 0x0000000e43437220 */ /* 0x080fe20000400000 */
[C---:B------:R-:W-:Y:S01]  /*4e10*/  ISETP.LT.OR P3, PT, R6.reuse, 0x9, !P3 ;  /* 0x000000090600780c */ /* 0x040fe20005f61670 */
[----:B------:R-:W-:Y:S01]  /*4e20*/  @!P1 STG.E.U8 desc[UR20][R18.64+0x8], R79 ;  /* 0x0000084f12009986 */ /* 0x000fe2000c101114 */
[----:B------:R-:W-:Y:S01]  /*4e30*/  ISETP.LT.OR P1, PT, R6, 0x1, !P0 ;  /* 0x000000010600780c */ /* 0x000fe20004721670 */
[----:B------:R-:W-:Y:S01]  /*4e40*/  FMUL R66, R66, R14 ;  /* 0x0000000e42427220 */ /* 0x000fe20000400000 */
[----:B0-----:R-:W-:Y:S01]  /*4e50*/  F2FP.SATFINITE.E4M3.F32.PACK_AB_MERGE_C R5, RZ, R76, RZ ;  /* 0x0000004cff05723e */ /* 0x001fe200048070ff */
[----:B------:R-:W-:Y:S01]  /*4e60*/  @!P2 STG.E.U8 desc[UR20][R18.64+0x9], R27 ;  /* 0x0000091b1200a986 */ /* 0x000fe2000c101114 */
[----:B------:R-:W-:Y:S01]  /*4e70*/  ISETP.GE.AND P2, PT, R26, 0x19, PT ;  /* 0x000000191a00780c */ /* 0x000fe20003f46270 */
[-C--:B------:R-:W-:Y:S01]  /*4e80*/  FMUL R65, R65, R14.reuse ;  /* 0x0000000e41417220 */ /* 0x080fe20000400000 */
[----:B------:R-:W-:Y:S01]  /*4e90*/  ISETP.LT.OR P0, PT, R6, 0x9, !P0 ;  /* 0x000000090600780c */ /* 0x000fe20004701670 */
[----:B------:R-:W-:Y:S01]  /*4ea0*/  FMUL R64, R64, R14 ;  /* 0x0000000e40407220 */ /* 0x000fe20000400000 */
[----:B------:R-:W-:Y:S01]  /*4eb0*/  ISETP.LT.OR P6, PT, R6, 0x1, !P2 ;  /* 0x000000010600780c */ /* 0x000fe200057c1670 */
[----:B------:R0:W-:Y:S01]  /*4ec0*/  @!P5 STG.E.U8 desc[UR20][R16.64+0x11], R5 ;  /* 0x000011051000d986 */ /* 0x0001e2000c101114 */
[----:B-1----:R-:W-:Y:S01]  /*4ed0*/  F2FP.SATFINITE.E4M3.F32.PACK_AB_MERGE_C R25, RZ, R74, RZ ;  /* 0x0000004aff19723e */ /* 0x002fe200048070ff */
[-C--:B------:R-:W-:Y:S01]  /*4ee0*/  FMUL R62, R62, R14.reuse ;  /* 0x0000000e3e3e7220 */ /* 0x080fe20000400000 */
[----:B------:R-:W-:Y:S01]  /*4ef0*/  F2FP.SATFINITE.E4M3.F32.PACK_AB_MERGE_C R73, RZ, R73, RZ ;  /* 0x00000049ff49723e */ /* 0x000fe200048070ff */
[----:B------:R-:W-:Y:S01]  /*4f00*/  @!P1 STG.E.U8 desc[UR20][R16.64+0x10], R77 ;  /* 0x0000104d10009986 */ /* 0x000fe2000c101114 */
[----:B------:R-:W-:Y:S01]  /*4f10*/  ISETP.GE.AND P1, PT, R26, 0x1a, PT ;  /* 0x0000001a1a00780c */ /* 0x000fe20003f26270 */
[-C--:B------:R-:W-:Y:S01]  /*4f20*/  FMUL R63, R63, R14.reuse ;  /* 0x0000000e3f3f7220 */ /* 0x080fe20000400000 */
[C---:B------:R-:W-:Y:S01]  /*4f30*/  ISETP.LT.OR P2, PT, R6.reuse, 0x9, !P2 ;  /* 0x000000090600780c */ /* 0x040fe20005741670 */
[----:B------:R1:W-:Y:S01]  /*4f40*/  @!P3 STG.E.U8 desc[UR20][R18.64+0x11], R25 ;  /* 0x000011191200b986 */ /* 0x0003e2000c101114 */
[C---:B------:R-:W-:Y:S01]  /*4f50*/  ISETP.LT.OR P5, PT, R6.reuse, 0x1, !P1 ;  /* 0x000000010600780c */ /* 0x040fe20004fa1670 */
[----:B------:R-:W-:Y:S01]  /*4f60*/  FMUL R61, R61, R14 ;  /* 0x0000000e3d3d7220 */ /* 0x000fe20000400000 */
[----:B------:R-:W-:Y:S01]  /*4f70*/  ISETP.LT.OR P3, PT, R6, 0x9, !P1 ;  /* 0x000000090600780c */ /* 0x000fe20004f61670 */
[----:B------:R-:W-:Y:S01]  /*4f80*/  @!P0 STG.E.U8 desc[UR20][R18.64+0x10], R75 ;  /* 0x0000104b12008986 */ /* 0x000fe2000c101114 */
[----:B0-----:R-:W-:Y:S01]  /*4f90*/  F2FP.SATFINITE.E4M3.F32.PACK_AB_MERGE_C R5, RZ, R72, RZ ;  /* 0x00000048ff05723e */ /* 0x001fe200048070ff */
[-C--:B------:R-:W-:Y:S01]  /*4fa0*/  FMUL R60, R60, R14.reuse ;  /* 0x0000000e3c3c7220 */ /* 0x080fe20000400000 */
[C---:B------:R-:W-:Y:S01]  /*4fb0*/  ISETP.GE.AND P0, PT, R26.reuse, 0x21, PT ;  /* 0x000000211a00780c */ /* 0x040fe20003f06270 */
[----:B------:R-:W-:Y:S01]  /*4fc0*/  @!P6 STG.E.U8 desc[UR20][R16.64+0x18], R73 ;  /* 0x000018491000e986 */ /* 0x000fe2000c101114 */
[----:B------:R-:W-:Y:S01]  /*4fd0*/  ISETP.GE.AND P1, PT, R26, 0x22, PT ;  /* 0x000000221a00780c */ /* 0x000fe20003f26270 */
[-C--:B------:R-:W-:Y:S01]  /*4fe0*/  FMUL R59, R59, R14.reuse ;  /* 0x0000000e3b3b7220 */ /* 0x080fe20000400000 */
[----:B------:R-:W-:Y:S01]  /*4ff0*/  ISETP.LT.OR P6, PT, R6, 0x1, !P0 ;  /* 0x000000010600780c */ /* 0x000fe200047c1670 */
[----:B------:R-:W-:Y:S01]  /*5000*/  FMUL R58, R58, R14 ;  /* 0x0000000e3a3a7220 */ /* 0x000fe20000400000 */
[----:B-1----:R-:W-:Y:S01]  /*5010*/  F2FP.SATFINITE.E4M3.F32.PACK_AB_MERGE_C R25, RZ, R70, RZ ;  /* 0x00000046ff19723e */ /* 0x002fe200048070ff */
[----:B------:R0:W-:Y:S01]  /*5020*/  @!P5 STG.E.U8 desc[UR20][R16.64+0x19], R5 ;  /* 0x000019051000d986 */ /* 0x0001e2000c101114 */
[----:B------:R-:W-:Y:S01]  /*5030*/  ISETP.LT.OR P5, PT, R6, 0x1, !P1 ;  /* 0x000000010600780c */ /* 0x000fe20004fa1670 */
[-C--:B------:R-:W-:Y:S01]  /*5040*/  FMUL R57, R57, R14.reuse ;  /* 0x0000000e39397220 */ /* 0x080fe20000400000 */
[----:B------:R-:W-:Y:S01]  /*5050*/  F2FP.SATFINITE.E4M3.F32.PACK_AB_MERGE_C R71, RZ, R71, RZ ;  /* 0x00000047ff47723e */ /* 0x000fe200048070ff */
[----:B------:R1:W-:Y:S01]  /*5060*/  @!P3 STG.E.U8 desc[UR20][R18.64+0x19], R25 ;  /* 0x000019191200b986 */ /* 0x0003e2000c101114 */
[----:B------:R-:W-:Y:S01]  /*5070*/  F2FP.SATFINITE.E4M3.F32.PACK_AB_MERGE_C R69, RZ, R69, RZ ;  /* 0x00000045ff45723e */ /* 0x000fe200048070ff */
[----:B------:R-:W-:Y:S01]  /*5080*/  FMUL R56, R56, R14 ;  /* 0x0000000e38387220 */ /* 0x000fe20000400000 */
[----:B------:R-:W-:Y:S01]  /*5090*/  F2FP.SATFINITE.E4M3.F32.PACK_AB_MERGE_C R27, RZ, R68, RZ ;  /* 0x00000044ff1b723e */ /* 0x000fe200048070ff */
[----:B------:R-:W-:Y:S01]  /*50a0*/  @!P2 STG.E.U8 desc[UR20][R18.64+0x18], R71 ;  /* 0x000018471200a986 */ /* 0x000fe2000c101114 */
[----:B------:R-:W-:Y:S01]  /*50b0*/  ISETP.LT.OR P3, PT, R6, 0x9, !P1 ;  /* 0x000000090600780c */ /* 0x000fe20004f61670 */
[-C--:B------:R-:W-:Y:S01]  /*50c0*/  FMUL R23, R23, R14.reuse ;  /* 0x0000000e17177220 */ /* 0x080fe20000400000 */
[----:B------:R-:W-:Y:S01]  /*50d0*/  ISETP.GE.AND P2, PT, R26, 0x29, PT ;  /* 0x000000291a00780c */ /* 0x000fe20003f46270 */
[----:B------:R-:W-:Y:S01]  /*50e0*/  @!P6 STG.E.U8 desc[UR20][R16.64+0x20], R69 ;  /* 0x000020451000e986 */ /* 0x000fe2000c101114 */
[----:B------:R-:W-:Y:S01]  /*50f0*/  ISETP.LT.OR P0, PT, R6, 0x9, !P0 ;  /* 0x000000090600780c */ /* 0x000fe20004701670 */
[----:B------:R-:W-:Y:S01]  /*5100*/  FMUL R22, R22, R14 ;  /* 0x0000000e16167220 */ /* 0x000fe20000400000 */
[----:B------:R-:W-:Y:S01]  /*5110*/  ISETP.GE.AND P1, PT, R26, 0x2a, PT ;  /* 0x0000002a1a00780c */ /* 0x000fe20003f26270 */
[----:B------:R-:W-:Y:S01]  /*5120*/  @!P5 STG.E.U8 desc[UR20][R16.64+0x21], R27 ;  /* 0x0000211b1000d986 */ /* 0x000fe2000c101114 */
[----:B------:R-:W-:-:S02]  /*5130*/  ISETP.LT.OR P6, PT, R6, 0x1, !P2 ;  /* 0x000000010600780c */ /* 0x000fc400057c1670 */
[C---:B------:R-:W-:Y:S02]  /*5140*/  ISETP.LT.OR P5, PT, R6.reuse, 0x1, !P1 ;  /* 0x000000010600780c */ /* 0x040fe40004fa1670 */
[----:B------:R-:W-:Y:S02]  /*5150*/  F2FP.SATFINITE.E4M3.F32.PACK_AB_MERGE_C R67, RZ, R67, RZ ;  /* 0x00000043ff43723e */ /* 0x000fe400048070ff */
[----:B0-----:R-:W-:Y:S02]  /*5160*/  F2FP.SATFINITE.E4M3.F32.PACK_AB_MERGE_C R5, RZ, R66, RZ ;  /* 0x00000042ff05723e */ /* 0x001fe400048070ff */
[----:B------:R-:W-:Y:S01]  /*5170*/  F2FP.SATFINITE.E4M3.F32.PACK_AB_MERGE_C R65, RZ, R65, RZ ;  /* 0x00000041ff41723e */ /* 0x000fe200048070ff */
[----:B------:R-:W-:Y:S01]  /*5180*/  @!P0 STG.E.U8 desc[UR20][R18.64+0x20], R67 ;  /* 0x0000204312008986 */ /* 0x000fe2000c101114 */
[----:B-1----:R-:W-:Y:S02]  /*5190*/  F2FP.SATFINITE.E4M3.F32.PACK_AB_MERGE_C R25, RZ, R64, RZ ;  /* 0x00000040ff19723e */ /* 0x002fe400048070ff */
[C---:B------:R-:W-:Y:S01]  /*51a0*/  ISETP.LT.OR P1, PT, R6.reuse, 0x9, !P1 ;  /* 0x000000090600780c */ /* 0x040fe20004f21670 */
[----:B------:R0:W-:Y:S01]  /*51b0*/  @!P3 STG.E.U8 desc[UR20][R18.64+0x21], R5 ;  /* 0x000021051200b986 */ /* 0x0001e2000c101114 */
[----:B------:R-:W-:-:S02]  /*51c0*/  ISETP.LT.OR P2, PT, R6, 0x9, !P2 ;  /* 0x000000090600780c */ /* 0x000fc40005741670 */
[C---:B------:R-:W-:Y:S01]  /*51d0*/  ISETP.GE.AND P3, PT, R26.reuse, 0x31, PT ;  /* 0x000000311a00780c */ /* 0x040fe20003f66270 */
[----:B------:R-:W-:Y:S01]  /*51e0*/  @!P6 STG.E.U8 desc[UR20][R16.64+0x28], R65 ;  /* 0x000028411000e986 */ /* 0x000fe2000c101114 */
[----:B------:R-:W-:Y:S02]  /*51f0*/  ISETP.GE.AND P0, PT, R26, 0x32, PT ;  /* 0x000000321a00780c */ /* 0x000fe40003f06270 */
[----:B------:R-:W-:Y:S01]  /*5200*/  F2FP.SATFINITE.E4M3.F32.PACK_AB_MERGE_C R63, RZ, R63, RZ ;  /* 0x0000003fff3f723e */ /* 0x000fe200048070ff */
[----:B------:R1:W-:Y:S01]  /*5210*/  @!P5 STG.E.U8 desc[UR20][R16.64+0x29], R25 ;  /* 0x000029191000d986 */ /* 0x0003e2000c101114 */
[C---:B------:R-:W-:Y:S02]  /*5220*/  ISETP.LT.OR P5, PT, R6.reuse, 0x1, !P3 ;  /* 0x000000010600780c */ /* 0x040fe40005fa1670 */
[----:B------:R-:W-:Y:S02]  /*5230*/  ISETP.LT.OR P6, PT, R6, 0x1, !P0 ;  /* 0x000000010600780c */ /* 0x000fe400047c1670 */
[----:B0-----:R-:W-:Y:S01]  /*5240*/  F2FP.SATFINITE.E4M3.F32.PACK_AB_MERGE_C R5, RZ, R62, RZ ;  /* 0x0000003eff05723e */ /* 0x001fe200048070ff */
[----:B------:R-:W-:Y:S01]  /*5250*/  @!P2 STG.E.U8 desc[UR20][R18.64+0x28], R63 ;  /* 0x0000283f1200a986 */ /* 0x000fe2000c101114 */
[----:B------:R-:W-:-:S02]  /*5260*/  F2FP.SATFINITE.E4M3.F32.PACK_AB_MERGE_C R61, RZ, R61, RZ ;  /* 0x0000003dff3d723e */ /* 0x000fc400048070ff */
[----:B------:R-:W-:Y:S01]  /*5270*/  ISETP.GE.AND P2, PT, R26, 0x3a, PT ;  /* 0x0000003a1a00780c */ /* 0x000fe20003f46270 */
[----:B------:R0:W-:Y:S01]  /*5280*/  @!P1 STG.E.U8 desc[UR20][R18.64+0x29], R5 ;  /* 0x0000290512009986 */ /* 0x0001e2000c101114 */
[----:B------:R-:W-:Y:S02]  /*5290*/  ISETP.LT.OR P1, PT, R6, 0x9, !P3 ;  /* 0x000000090600780c */ /* 0x000fe40005f21670 */
[----:B-1----:R-:W-:Y:S01]  /*52a0*/  F2FP.SATFINITE.E4M3.F32.PACK_AB_MERGE_C R25, RZ, R60, RZ ;  /* 0x0000003cff19723e */ /* 0x002fe200048070ff */
[----:B------:R-:W-:Y:S01]  /*52b0*/  @!P5 STG.E.U8 desc[UR20][R16.64+0x30], R61 ;  /* 0x0000303d1000d986 */ /* 0x000fe2000c101114 */
[----:B------:R-:W-:Y:S02]  /*52c0*/  ISETP.GE.AND P3, PT, R26, 0x39, PT ;  /* 0x000000391a00780c */ /* 0x000fe40003f66270 */
[C---:B------:R-:W-:Y:S01]  /*52d0*/  ISETP.LT.OR P0, PT, R6.reuse, 0x9, !P0 ;  /* 0x000000090600780c */ /* 0x040fe20004701670 */
[----:B------:R1:W-:Y:S01]  /*52e0*/  @!P6 STG.E.U8 desc[UR20][R16.64+0x31], R25 ;  /* 0x000031191000e986 */ /* 0x0003e2000c101114 */
[----:B------:R-:W-:-:S02]  /*52f0*/  ISETP.LT.OR P5, PT, R6, 0x1, !P3 ;  /* 0x000000010600780c */ /* 0x000fc40005fa1670 */
[C---:B------:R-:W-:Y:S02]  /*5300*/  ISETP.LT.OR P6, PT, R6.reuse, 0x1, !P2 ;  /* 0x000000010600780c */ /* 0x040fe400057c1670 */
[C---:B------:R-:W-:Y:S02]  /*5310*/  ISETP.LT.OR P3, PT, R6.reuse, 0x9, !P3 ;  /* 0x000000090600780c */ /* 0x040fe40005f61670 */
[----:B------:R-:W-:Y:S02]  /*5320*/  ISETP.LT.OR P2, PT, R6, 0x9, !P2 ;  /* 0x000000090600780c */ /* 0x000fe40005741670 */
[----:B------:R-:W-:Y:S02]  /*5330*/  F2FP.SATFINITE.E4M3.F32.PACK_AB_MERGE_C R59, RZ, R59, RZ ;  /* 0x0000003bff3b723e */ /* 0x000fe400048070ff */
[----:B0-----:R-:W-:Y:S02]  /*5340*/  F2FP.SATFINITE.E4M3.F32.PACK_AB_MERGE_C R5, RZ, R58, RZ ;  /* 0x0000003aff05723e */ /* 0x001fe400048070ff */
[----:B------:R-:W-:Y:S01]  /*5350*/  F2FP.SATFINITE.E4M3.F32.PACK_AB_MERGE_C R57, RZ, R57, RZ ;  /* 0x00000039ff39723e */ /* 0x000fe200048070ff */
[----:B------:R0:W-:Y:S01]  /*5360*/  @!P1 STG.E.U8 desc[UR20][R18.64+0x30], R59 ;  /* 0x0000303b12009986 */ /* 0x0001e2000c101114 */
[----:B-1----:R-:W-:-:S02]  /*5370*/  F2FP.SATFINITE.E4M3.F32.PACK_AB_MERGE_C R25, RZ, R56, RZ ;  /* 0x00000038ff19723e */ /* 0x002fc400048070ff */
[----:B------:R-:W-:Y:S01]  /*5380*/  F2FP.SATFINITE.E4M3.F32.PACK_AB_MERGE_C R23, RZ, R23, RZ ;  /* 0x00000017ff17723e */ /* 0x000fe200048070ff */
[----:B------:R0:W-:Y:S01]  /*5390*/  @!P0 STG.E.U8 desc[UR20][R18.64+0x31], R5 ;  /* 0x0000310512008986 */ /* 0x0001e2000c101114 */
[----:B------:R-:W-:-:S03]  /*53a0*/  F2FP.SATFINITE.E4M3.F32.PACK_AB_MERGE_C R27, RZ, R22, RZ ;  /* 0x00000016ff1b723e */ /* 0x000fc600048070ff */
[----:B------:R0:W-:Y:S04]  /*53b0*/  @!P5 STG.E.U8 desc[UR20][R16.64+0x38], R57 ;  /* 0x000038391000d986 */ /* 0x0001e8000c101114 */
[----:B------:R0:W-:Y:S04]  /*53c0*/  @!P6 STG.E.U8 desc[UR20][R16.64+0x39], R25 ;  /* 0x000039191000e986 */ /* 0x0001e8000c101114 */
[----:B------:R0:W-:Y:S04]  /*53d0*/  @!P3 STG.E.U8 desc[UR20][R18.64+0x38], R23 ;  /* 0x000038171200b986 */ /* 0x0001e8000c101114 */
[----:B------:R0:W-:Y:S02]  /*53e0*/  @!P2 STG.E.U8 desc[UR20][R18.64+0x39], R27 ;  /* 0x0000391b1200a986 */ /* 0x0001e4000c101114 */
.L_x_106:
[----:B------:R-:W-:Y:S05]  /*53f0*/  BSYNC B0 ;  /* 0x0000000000007941 */ /* 0x000fea0003800000 */
.L_x_40:
[C---:B------:R-:W-:Y:S01]  /*5400*/  LEA R2, P0, R8.reuse, R2, 0x1 ;  /* 0x0000000208027211 */ /* 0x040fe200078008ff */
[----:B------:R-:W-:Y:S01]  /*5410*/  ULDC.64 UR6, c[0x0][0x650] ;  /* 0x0001940000067ab9 */ /* 0x000fe20000000a00 */
[----:B-----5:R-:W-:Y:S01]  /*5420*/  IMAD.U32 R4, RZ, RZ, UR16 ;  /* 0x00000010ff047e24 */ /* 0x020fe2000f8e00ff */
[----:B0-----:R-:W-:Y:S01]  /*5430*/  PRMT R16, RZ, 0x7610, R16 ;  /* 0x00007610ff107816 */ /* 0x001fe20000000010 */
[----:B------:R-:W-:Y:S01]  /*5440*/  IMAD.MOV.U32 R6, RZ, RZ, -0x1 ;  /* 0xffffffffff067424 */ /* 0x000fe200078e00ff */
[----:B------:R-:W-:Y:S01]  /*5450*/  LEA.HI.X R3, R8, R3, R0, 0x1, P0 ;  /* 0x0000000308037211 */ /* 0x000fe200000f0c00 */
[----:B------:R0:W-:Y:S01]  /*5460*/  SYNCS.ARRIVE.TRANS64.A1T0 RZ, [R4+UR23], RZ ;  /* 0x000000ff04ff79a7 */ /* 0x0001e20008100017 */
[----:B------:R-:W-:Y:S01]  /*5470*/  ISETP.GE.U32.AND P0, PT, R2, UR6, PT ;  /* 0x0000000602007c0c */ /* 0x000fe2000bf06070 */
[----:B------:R-:W-:-:S03]  /*5480*/  IMAD.MOV.U32 R5, RZ, RZ, -0x1 ;  /* 0xffffffffff057424 */ /* 0x000fc600078e00ff */
[----:B------:R-:W-:Y:S01]  /*5490*/  ISETP.GE.U32.AND.EX P0, PT, R3, UR7, PT, P0 ;  /* 0x0000000703007c0c */ /* 0x000fe2000bf06100 */
[----:B0-----:R-:W-:-:S12]  /*54a0*/  IMAD.MOV.U32 R4, RZ, RZ, -0x1 ;  /* 0xffffffffff047424 */ /* 0x001fd800078e00ff */
[----:B------:R-:W-:Y:S05]  /*54b0*/  @P0 BRA `(.L_x_107) ;  /* 0x0000000400600947 */ /* 0x000fea0003800000 */
[----:B------:R-:W0:Y:S01]  /*54c0*/  S2R R28, SR_CTAID.X ;  /* 0x00000000001c7919 */ /* 0x000e220000002500 */
[----:B------:R-:W5:Y:S01]  /*54d0*/  LDC.64 R22, c[0x0][0x628] ;  /* 0x00018a00ff167b82 */ /* 0x000f620000000a00 */
[----:B------:R-:W-:Y:S01]  /*54e0*/  ULDC UR6, c[0x0][0x150] ;  /* 0x0000540000067ab9 */ /* 0x000fe20000000800 */
[----:B-1----:R-:W-:Y:S01]  /*54f0*/  IMAD.MOV.U32 R18, RZ, RZ, R2 ;  /* 0x000000ffff127224 */ /* 0x002fe200078e0002 */
[----:B------:R-:W1:Y:S01]  /*5500*/  S2R R30, SR_CTAID.Y ;  /* 0x00000000001e7919 */ /* 0x000e620000002600 */
[----:B------:R-:W-:-:S04]  /*5510*/  IMAD.MOV.U32 R19, RZ, RZ, R3 ;  /* 0x000000ffff137224 */ /* 0x000fc800078e0003 */
[----:B------:R-:W1:Y:S08]  /*5520*/  LDC R31, c[0x0][0x144] ;  /* 0x00005100ff1f7b82 */ /* 0x000e700000000800 */
[----:B------:R-:W1:Y:S08]  /*5530*/  LDC R6, c[0x0][0x630] ;  /* 0x00018c00ff067b82 */ /* 0x000e700000000800 */
[----:B------:R-:W1:Y:S01]  /*5540*/  LDC.64 R26, c[0x0][0x620] ;  /* 0x00018800ff1a7b82 */ /* 0x000e620000000a00 */
[----:B-----5:R-:W-:-:S04]  /*5550*/  ISETP.NE.U32.AND P0, PT, R22, RZ, PT ;  /* 0x000000ff1600720c */ /* 0x020fc80003f05070 */
[----:B------:R-:W-:Y:S02]  /*5560*/  ISETP.NE.AND.EX P0, PT, R23, RZ, PT, P0 ;  /* 0x000000ff1700720c */ /* 0x000fe40003f05300 */
[----:B0-----:R-:W-:-:S05]  /*5570*/  I2FP.F32.U32 R4, R28 ;  /* 0x0000001c00047245 */ /* 0x001fca0000201000 */
[----:B------:R-:W-:-:S04]  /*5580*/  FMUL R4, R4, UR6 ;  /* 0x0000000604047c20 */ /* 0x000fc80008400000 */
[----:B------:R0:W0:Y:S02]  /*5590*/  F2I.U32.TRUNC.NTZ R29, R4 ;  /* 0x00000004001d7305 */ /* 0x000024000020f000 */
[----:B------:R-:W-:Y:S05]  /*55a0*/  @!P0 BRA `(.L_x_108) ;  /* 0x0000000000288947 */ /* 0x000fea0003800000 */
[----:B------:R-:W5:Y:S02]  /*55b0*/  LDC R5, c[0x0][0x634] ;  /* 0x00018d00ff057b82 */ /* 0x000f640000000800 */
[----:B-----5:R-:W-:-:S05]  /*55c0*/  IADD3 R19, P0, R2, R5, RZ ;  /* 0x0000000502137210 */ /* 0x020fca0007f1e0ff */
[----:B--234-:R-:W-:-:S04]  /*55d0*/  IMAD.X R25, RZ, RZ, R3, P0 ;  /* 0x000000ffff197224 */ /* 0x01cfc800000e0603 */
[----:B0-----:R-:W-:-:S04]  /*55e0*/  IMAD.WIDE.U32 R4, R25, R22, RZ ;  /* 0x0000001619047225 */ /* 0x001fc800078e00ff */
[----:B------:R-:W-:-:S04]  /*55f0*/  IMAD.WIDE.U32 R16, P0, R19, R23, R4 ;  /* 0x0000001713107225 */ /* 0x000fc80007800004 */
[----:B------:R-:W-:-:S04]  /*5600*/  IMAD.WIDE.U32 R4, R19, R22, RZ ;  /* 0x0000001613047225 */ /* 0x000fc800078e00ff */
[----:B------:R-:W-:Y:S01]  /*5610*/  IMAD.X R19, RZ, RZ, RZ, P0 ;  /* 0x000000ffff137224 */ /* 0x000fe200000e06ff */
[----:B------:R-:W-:Y:S01]  /*5620*/  IADD3 RZ, P0, R5, R16, RZ ;  /* 0x0000001005ff7210 */ /* 0x000fe20007f1e0ff */
[----:B------:R-:W-:-:S04]  /*5630*/  IMAD.MOV.U32 R18, RZ, RZ, R17 ;  /* 0x000000ffff127224 */ /* 0x000fc800078e0011 */
[----:B------:R-:W-:-:S08]  /*5640*/  IMAD.WIDE.U32.X R18, R25, R23, R18, P0 ;  /* 0x0000001719127225 */ /* 0x000fd000000e0412 */
.L_x_108:
[-CC-:B-1234-:R-:W-:Y:S01]  /*5650*/  SHF.R.U64 R24, R18, R6.reuse, R19.reuse ;  /* 0x0000000612187219 */ /* 0x19efe20000001213 */
[----:B------:R-:W1:Y:S01]  /*5660*/  LDC.64 R34, c[0x0][0x640] ;  /* 0x00019000ff227b82 */ /* 0x000e620000000a00 */
[----:B0-----:R-:W-:Y:S01]  /*5670*/  SHF.R.U32.HI R4, RZ, R6, R19 ;  /* 0x00000006ff047219 */ /* 0x001fe20000011613 */
[----:B------:R-:W-:Y:S01]  /*5680*/  IMAD.MOV R29, RZ, RZ, -R29 ;  /* 0x000000ffff1d7224 */ /* 0x000fe200078e0a1d */
[----:B------:R-:W-:Y:S01]  /*5690*/  IADD3 R17, P0, RZ, -R24, RZ ;  /* 0x80000018ff117210 */ /* 0x000fe20007f1e0ff */
[----:B------:R-:W-:Y:S01]  /*56a0*/  ULDC UR6, c[0x0][0x154] ;  /* 0x0000550000067ab9 */ /* 0x000fe20000000800 */
[----:B------:R-:W-:Y:S02]  /*56b0*/  IMAD.MOV.U32 R19, RZ, RZ, 0x1 ;  /* 0x00000001ff137424 */ /* 0x000fe400078e00ff */
[----:B------:R-:W-:Y:S01]  /*56c0*/  IMAD R29, R31, R29, R28 ;  /* 0x0000001d1f1d7224 */ /* 0x000fe200078e021c */
[----:B------:R-:W0:Y:S01]  /*56d0*/  LDC R16, c[0x0][0x618] ;  /* 0x00018600ff107b82 */ /* 0x000e220000000800 */
[----:B------:R-:W-:-:S04]  /*56e0*/  IMAD.X R5, RZ, RZ, ~R4, P0 ;  /* 0x000000ffff057224 */ /* 0x000fc800000e0e04 */
[-C--:B------:R-:W-:Y:S02]  /*56f0*/  IMAD R6, R5, R26.reuse, RZ ;  /* 0x0000001a05067224 */ /* 0x080fe400078e02ff */
[C---:B------:R-:W-:Y:S01]  /*5700*/  IMAD.WIDE.U32 R4, R17.reuse, R26, R2 ;  /* 0x0000001a11047225 */ /* 0x040fe200078e0002 */
[----:B------:R-:W2:Y:S03]  /*5710*/  LDC R18, c[0x0][0x608] ;  /* 0x00018200ff127b82 */ /* 0x000ea60000000800 */
[----:B------:R-:W-:Y:S01]  /*5720*/  IMAD R17, R17, R27, R6 ;  /* 0x0000001b11117224 */ /* 0x000fe200078e0206 */
[----:B------:R-:W-:-:S03]  /*5730*/  I2FP.F32.U32 R6, R30 ;  /* 0x0000001e00067245 */ /* 0x000fc60000201000 */
[----:B------:R-:W-:Y:S01]  /*5740*/  IMAD.IADD R5, R5, 0x1, R17 ;  /* 0x0000000105057824 */ /* 0x000fe200078e0211 */
[----:B------:R-:W3:Y:S01]  /*5750*/  LDC R32, c[0x0][0x658] ;  /* 0x00019600ff207b82 */ /* 0x000ee20000000800 */
[----:B-1----:R-:W-:Y:S01]  /*5760*/  ISETP.NE.U32.AND P0, PT, R34, RZ, PT ;  /* 0x000000ff2200720c */ /* 0x002fe20003f05070 */
[----:B------:R-:W-:-:S03]  /*5770*/  IMAD.MOV.U32 R17, RZ, RZ, -0x1 ;  /* 0xffffffffff117424 */ /* 0x000fc600078e00ff */
[----:B------:R-:W-:-:S03]  /*5780*/  ISETP.NE.AND.EX P0, PT, R35, RZ, PT, P0 ;  /* 0x000000ff2300720c */ /* 0x000fc60003f05300 */
[----:B------:R-:W1:Y:S01]  /*5790*/  LDC R27, c[0x0][0x148] ;  /* 0x00005200ff1b7b82 */ /* 0x000e620000000800 */
[-CC-:B0-----:R-:W-:Y:S02]  /*57a0*/  SHF.R.U64 R22, R4, R16.reuse, R5.reuse ;  /* 0x0000001004167219 */ /* 0x181fe40000001205 */
[----:B------:R-:W-:Y:S01]  /*57b0*/  SHF.R.U32.HI R5, RZ, R16, R5 ;  /* 0x00000010ff057219 */ /* 0x000fe20000011605 */
[----:B------:R-:W-:-:S04]  /*57c0*/  FMUL R16, R6, UR6 ;  /* 0x0000000606107c20 */ /* 0x000fc80008400000 */
[----:B------:R-:W0:Y:S01]  /*57d0*/  LDC R28, c[0x0][0x600] ;  /* 0x00018000ff1c7b82 */ /* 0x000e220000000800 */
[----:B------:R4:W0:Y:S01]  /*57e0*/  F2I.U32.TRUNC.NTZ R25, R16 ;  /* 0x0000001000197305 */ /* 0x000822000020f000 */
[-CC-:B--2---:R-:W-:Y:S02]  /*57f0*/  SHF.R.U64 R6, R22, R18.reuse, R5.reuse ;  /* 0x0000001216067219 */ /* 0x184fe40000001205 */
[----:B------:R-:W-:-:S04]  /*5800*/  SHF.R.U32.HI R5, RZ, R18, R5 ;  /* 0x00000012ff057219 */ /* 0x000fc80000011605 */
[----:B------:R-:W2:Y:S01]  /*5810*/  LDC R33, c[0x0][0x648] ;  /* 0x00019200ff217b82 */ /* 0x000ea20000000800 */
[-CC-:B---3--:R-:W-:Y:S02]  /*5820*/  SHF.R.U64 R26, R6, R32.reuse, R5.reuse ;  /* 0x00000020061a7219 */ /* 0x188fe40000001205 */
[-C--:B------:R-:W-:Y:S02]  /*5830*/  SHF.L.U32 R17, R17, R32.reuse, RZ ;  /* 0x0000002011117219 */ /* 0x080fe400000006ff */
[-C--:B------:R-:W-:Y:S01]  /*5840*/  SHF.R.U32.HI R5, RZ, R32.reuse, R5 ;  /* 0x00000020ff057219 */ /* 0x080fe20000011605 */
[----:B------:R-:W-:Y:S01]  /*5850*/  IMAD.MOV.U32 R4, RZ, RZ, R26 ;  /* 0x000000ffff047224 */ /* 0x000fe200078e001a */
[----:B------:R-:W-:Y:S01]  /*5860*/  SHF.L.U32 R32, R19, R32, RZ ;  /* 0x0000002013207219 */ /* 0x000fe200000006ff */
[----:B------:R-:W3:Y:S01]  /*5870*/  LDC R36, c[0x0][0x638] ;  /* 0x00018e00ff247b82 */ /* 0x000ee20000000800 */
[----:B------:R-:W-:-:S07]  /*5880*/  LOP3.LUT R31, RZ, R17, RZ, 0x33, !PT ;  /* 0x00000011ff1f7212 */ /* 0x000fce00078e33ff */
[----:B------:R-:W0:Y:S01]  /*5890*/  LDC R37, c[0x0][0x610] ;  /* 0x00018400ff257b82 */ /* 0x000e220000000800 */
[----:B----4-:R-:W-:Y:S05]  /*58a0*/  @!P0 BRA `(.L_x_109) ;  /* 0x0000000000288947 */ /* 0x010fea0003800000 */
[----:B------:R-:W4:Y:S02]  /*58b0*/  LDC R19, c[0x0][0x64c] ;  /* 0x00019300ff137b82 */ /* 0x000f240000000800 */
[----:B----4-:R-:W-:-:S05]  /*58c0*/  IADD3 R19, P0, R26, R19, RZ ;  /* 0x000000131a137210 */ /* 0x010fca0007f1e0ff */
        /* <DEDUP_REMOVED lines=8> */
.L_x_109:
[----:B--2---:R-:W-:Y:S01]  /*5950*/  SHF.R.U64 R4, R4, R33, R5 ;  /* 0x0000002104047219 */ /* 0x004fe20000001205 */
[----:B0-----:R-:W-:Y:S01]  /*5960*/  VIADD R19, R28, 0xffffffff ;  /* 0xffffffff1c137836 */ /* 0x001fe20000000000 */
[----:B------:R-:W-:Y:S01]  /*5970*/  LOP3.LUT R17, R6, R31, RZ, 0xc0, !PT ;  /* 0x0000001f06117212 */ /* 0x000fe200078ec0ff */
[----:B------:R-:W-:Y:S02]  /*5980*/  IMAD.MOV R25, RZ, RZ, -R25 ;  /* 0x000000ffff197224 */ /* 0x000fe400078e0a19 */
[----:B------:R-:W-:Y:S02]  /*5990*/  IMAD.MOV R5, RZ, RZ, -R4 ;  /* 0x000000ffff057224 */ /* 0x000fe400078e0a04 */
[----:B------:R-:W-:Y:S01]  /*59a0*/  IMAD R6, R32, R4, R17 ;  /* 0x0000000420067224 */ /* 0x000fe200078e0211 */
[----:B------:R-:W-:Y:S01]  /*59b0*/  LOP3.LUT R17, R22, R19, RZ, 0xc0, !PT ;  /* 0x0000001316117212 */ /* 0x000fe200078ec0ff */
[----:B-1----:R-:W-:Y:S02]  /*59c0*/  @P4 IMAD R29, R27, R25, R30 ;  /* 0x000000191b1d4224 */ /* 0x002fe400078e021e */
[----:B---3--:R-:W-:-:S02]  /*59d0*/  IMAD R4, R5, R36, R26 ;  /* 0x0000002405047224 */ /* 0x008fc400078e021a */
[----:B------:R-:W-:Y:S02]  /*59e0*/  IMAD R6, R6, R37, R29 ;  /* 0x0000002506067224 */ /* 0x000fe400078e021d */
[----:B------:R-:W-:Y:S02]  /*59f0*/  IMAD R5, R4, R28, R17 ;  /* 0x0000001c04057224 */ /* 0x000fe400078e0211 */
[----:B------:R-:W-:-:S03]  /*5a00*/  IMAD.MOV.U32 R16, RZ, RZ, 0x1 ;  /* 0x00000001ff107424 */ /* 0x000fc600078e00ff */
[----:B------:R-:W-:Y:S02]  /*5a10*/  SEL R4, R5, R6, !P4 ;  /* 0x0000000605047207 */ /* 0x000fe40006000000 */
[----:B------:R-:W-:Y:S01]  /*5a20*/  SEL R6, R6, R5, !P4 ;  /* 0x0000000506067207 */ /* 0x000fe20006000000 */
[----:B------:R-:W-:-:S07]  /*5a30*/  IMAD.MOV.U32 R5, RZ, RZ, R24 ;  /* 0x000000ffff057224 */ /* 0x000fce00078e0018 */
.L_x_107:
[----:B------:R-:W-:Y:S02]  /*5a40*/  LOP3.LUT P0, RZ, R16, 0xff, RZ, 0xc0, !PT ;  /* 0x000000ff10ff7812 */ /* 0x000fe4000780c0ff */
[----:B------:R-:W-:-:S11]  /*5a50*/  LOP3.LUT R87, R87, 0x1, RZ, 0x3c, !PT ;  /* 0x0000000157577812 */ /* 0x000fd600078e3cff */
[----:B------:R-:W-:Y:S05]  /*5a60*/  @P0 BRA `(.L_x_110) ;  /* 0xffffffbc00d80947 */ /* 0x000fea000383ffff */
[----:B------:R-:W-:Y:S05]  /*5a70*/  EXIT ;  /* 0x000000000000794d */ /* 0x000fea0003800000 */
.L_x_18:
[----:B------:R-:W-:-:S08]  /*5a80*/  ISETP.NE.AND P0, PT, R18, RZ, PT ;  /* 0x000000ff1200720c */ /* 0x000fd00003f05270 */
[----:B--23-5:R-:W0:-:S00]  /*5a90*/  USETMAXREG.DEALLOC.CTAPOOL 0x28 ;  /* 0x00000028000079c8 */ /* 0x02ce0000080e0500 */
[----:B------:R-:W-:Y:S05]  /*5aa0*/  @P0 EXIT ;  /* 0x000000000000094d */ /* 0x000fea0003800000 */
[----:B0-----:R-:W-:Y:S01]  /*5ab0*/  LOP3.LUT P0, RZ, R20, 0xff, RZ, 0xc0, !PT ;  /* 0x000000ff14ff7812 */ /* 0x001fe2000780c0ff */
[----:B------:R-:W-:Y:S02]  /*5ac0*/  IMAD.MOV.U32 R13, RZ, RZ, 0x1 ;  /* 0x00000001ff0d7424 */ /* 0x000fe400078e00ff */
[----:B------:R-:W-:-:S10]  /*5ad0*/  IMAD.MOV.U32 R12, RZ, RZ, RZ ;  /* 0x000000ffff0c7224 */ /* 0x000fd400078e00ff */
[----:B------:R-:W-:Y:S05]  /*5ae0*/  @!P0 BRA `(.L_x_111) ;  /* 0x0000000c001c8947 */ /* 0x000fea0003800000 */
[----:B------:R-:W0:Y:S01]  /*5af0*/  S2UR UR15, SR_CgaCtaId ;  /* 0x00000000000f79c3 */ /* 0x000e220000008800 */
[----:B------:R-:W-:Y:S01]  /*5b00*/  LOP3.LUT P0, RZ, R11, 0x1f, RZ, 0xc0, !PT ;  /* 0x0000001f0bff7812 */ /* 0x000fe2000780c0ff */
[----:B------:R-:W-:Y:S01]  /*5b10*/  ULDC UR6, c[0x0][0x658] ;  /* 0x0001960000067ab9 */ /* 0x000fe20000000800 */
[----:B------:R-:W-:Y:S01]  /*5b20*/  UMOV UR7, 0xffffffff ;  /* 0xffffffff00077882 */ /* 0x000fe20000000000 */
[----:B------:R-:W-:Y:S01]  /*5b30*/  BSSY B0, `(.L_x_111) ;  /* 0x00000c2000007945 */ /* 0x000fe20003800000 */
[----:B------:R-:W-:Y:S01]  /*5b40*/  USHF.L.U32 UR7, UR7, UR6, URZ ;  /* 0x0000000607077299 */ /* 0x000fe2000800063f */
[C---:B------:R-:W-:Y:S01]  /*5b50*/  ISETP.NE.AND P2, PT, R10.reuse, RZ, PT ;  /* 0x000000ff0a00720c */ /* 0x040fe20003f45270 */
[----:B------:R-:W-:Y:S01]  /*5b60*/  IMAD.MOV.U32 R15, RZ, RZ, 0x1 ;  /* 0x00000001ff0f7424 */ /* 0x000fe200078e00ff */
[----:B------:R-:W-:Y:S01]  /*5b70*/  ISETP.NE.OR P0, PT, R10, RZ, !P0 ;  /* 0x000000ff0a00720c */ /* 0x000fe20004705670 */
[----:B------:R-:W-:Y:S01]  /*5b80*/  IMAD.MOV.U32 R13, RZ, RZ, 0x1 ;  /* 0x00000001ff0d7424 */ /* 0x000fe200078e00ff */
[----:B------:R-:W-:Y:S01]  /*5b90*/  LOP3.LUT R14, R7, 0x2, RZ, 0xfc, !PT ;  /* 0x00000002070e7812 */ /* 0x000fe200078efcff */
[----:B------:R-:W-:Y:S01]  /*5ba0*/  IMAD.MOV.U32 R12, RZ, RZ, RZ ;  /* 0x000000ffff0c7224 */ /* 0x000fe200078e00ff */
[----:B------:R-:W-:Y:S01]  /*5bb0*/  ULDC UR5, c[0x0][0x600] ;  /* 0x0001800000057ab9 */ /* 0x000fe20000000800 */
[----:B------:R-:W-:Y:S01]  /*5bc0*/  UMOV UR8, 0x1 ;  /* 0x0000000100087882 */ /* 0x000fe20000000000 */
[----:B------:R-:W-:-:S02]  /*5bd0*/  UIADD3 UR24, UR13, 0x1, URZ ;  /* 0x000000010d187890 */ /* 0x000fc4000fffe03f */
[----:B------:R-:W-:Y:S02]  /*5be0*/  UIADD3 UR18, UR5, -0x1, URZ ;  /* 0xffffffff05127890 */ /* 0x000fe4000fffe03f */
[----:B------:R-:W-:Y:S02]  /*5bf0*/  USHF.L.U32 UR20, UR8, UR6, URZ ;  /* 0x0000000608147299 */ /* 0x000fe4000800063f */
[----:B------:R-:W-:Y:S01]  /*5c00*/  ULOP3.LUT UR19, URZ, UR7, URZ, 0x33, !UPT ;  /* 0x000000073f137292 */ /* 0x000fe2000f8e333f */
[----:B------:R-:W-:Y:S01]  /*5c10*/  ULDC.64 UR22, c[0x0][0x198] ;  /* 0x0000660000167ab9 */ /* 0x000fe20000000a00 */
[----:B0-----:R-:W-:Y:S02]  /*5c20*/  USHF.L.U32 UR4, UR15, 0x5, URZ ;  /* 0x000000050f047899 */ /* 0x001fe4000800063f */
[----:B------:R-:W-:Y:S02]  /*5c30*/  USHF.L.U32 UR15, UR15, 0xb, URZ ;  /* 0x0000000b0f0f7899 */ /* 0x000fe4000800063f */
[----:B------:R-:W-:-:S12]  /*5c40*/  ULOP3.LUT UR14, UR4, 0x20, URZ, 0xc0, !UPT ;  /* 0x00000020040e7892 */ /* 0x000fd8000f8ec03f */
.L_x_123:
[----:B------:R-:W-:-:S03]  /*5c50*/  UMOV UR4, 0xffffffff ;  /* 0xffffffff00047882 */ /* 0x000fc60000000000 */
[----:B------:R-:W-:Y:S05]  /*5c60*/  BRA.DIV UR4, `(.L_x_112) ;  /* 0x0000001e043c7947 */ /* 0x000fea000b800000 */
[----:B------:R-:W-:-:S13]  /*5c70*/  ELECT P1, URZ, PT ;  /* 0x00000000003f782f */ /* 0x000fda0003820000 */
.L_x_160:
[----:B------:R-:W0:Y:S01]  /*5c80*/  LDC R10, c[0x0][0x28c] ;  /* 0x0000a300ff0a7b82 */ /* 0x000e220000000800 */
[----:B------:R-:W-:Y:S01]  /*5c90*/  BSSY B1, `(.L_x_113) ;  /* 0x0000038000017945 */ /* 0x000fe20003800000 */
[----:B0-----:R-:W-:-:S13]  /*5ca0*/  ISETP.LT.OR P1, PT, R10, 0x1, !P1 ;  /* 0x000000010a00780c */ /* 0x001fda0004f21670 */
[----:B------:R-:W-:Y:S05]  /*5cb0*/  @P1 BRA `(.L_x_114) ;  /* 0x0000000000d41947 */ /* 0x000fea0003800000 */
[----:B------:R-:W-:Y:S01]  /*5cc0*/  LEA R16, R4, UR14, 0x6 ;  /* 0x0000000e04107c11 */ /* 0x000fe2000f8e30ff */
[----:B------:R-:W-:Y:S02]  /*5cd0*/  IMAD.SHL.U32 R17, R6, 0x40, RZ ;  /* 0x0000004006117824 */ /* 0x000fe400078e00ff */
[----:B------:R-:W-:Y:S02]  /*5ce0*/  IMAD.MOV.U32 R18, RZ, RZ, RZ ;  /* 0x000000ffff127224 */ /* 0x000fe400078e00ff */
[----:B------:R-:W-:Y:S02]  /*5cf0*/  IMAD.U32 R20, RZ, RZ, UR24 ;  /* 0x00000018ff147e24 */ /* 0x000fe4000f8e00ff */
[----:B------:R-:W-:Y:S02]  /*5d00*/  IMAD.MOV.U32 R4, RZ, RZ, R13 ;  /* 0x000000ffff047224 */ /* 0x000fe400078e000d */
[----:B------:R-:W-:-:S07]  /*5d10*/  IMAD.MOV.U32 R6, RZ, RZ, R12 ;  /* 0x000000ffff067224 */ /* 0x000fce00078e000c */
.L_x_118:
[----:B------:R-:W0:Y:S01]  /*5d20*/  S2R R11, SR_CgaCtaId ;  /* 0x00000000000b7919 */ /* 0x000e220000008800 */
[----:B------:R-:W-:-:S04]  /*5d30*/  MOV R10, 0x400 ;  /* 0x00000400000a7802 */ /* 0x000fc80000000f00 */
[----:B0-----:R-:W-:Y:S02]  /*5d40*/  LEA R21, R11, R10, 0x18 ;  /* 0x0000000a0b157211 */ /* 0x001fe400078ec0ff */
[----:B------:R-:W-:Y:S01]  /*5d50*/  SHF.L.U32 R10, R4, 0x1f, RZ ;  /* 0x0000001f040a7819 */ /* 0x000fe200000006ff */
[----:B------:R-:W0:Y:S02]  /*5d60*/  @!P2 LDC R11, c[0x0][0x500] ;  /* 0x00014000ff0bab82 */ /* 0x000e240000000800 */
[----:B------:R-:W-:-:S04]  /*5d70*/  IMAD R19, R6, 0x8, R21 ;  /* 0x0000000806137824 */ /* 0x000fc800078e0215 */
[----:B------:R-:W1:Y:S02]  /*5d80*/  SYNCS.PHASECHK.TRANS64.TRYWAIT P1, [R19+URZ+0xe0], R10 ;  /* 0x0000e00a130075a7 */ /* 0x000e64000802017f */
[----:B-1----:R-:W-:Y:S05]  /*5d90*/  @!P1 BRA `(.L_x_115) ;  /* 0x0000001c00109947 */ /* 0x002fea0003800000 */
.L_x_161:
[----:B-1----:R-:W-:Y:S01]  /*5da0*/  PRMT R10, R14, 0x9910, RZ ;  /* 0x000099100e0a7816 */ /* 0x002fe200000000ff */
[----:B0-----:R0:W-:Y:S03]  /*5db0*/  @!P2 SYNCS.ARRIVE.TRANS64 RZ, [R19+URZ], R11 ;  /* 0x0000000b13ffa9a7 */ /* 0x0011e6000800003f */
[----:B------:R-:W-:-:S13]  /*5dc0*/  ISETP.NE.AND P1, PT, R10, 0x2, PT ;  /* 0x000000020a00780c */ /* 0x000fda0003f25270 */
[----:B0-----:R-:W-:Y:S05]  /*5dd0*/  @P1 BRA `(.L_x_116) ;  /* 0x0000000000041947 */ /* 0x001fea0003800000 */
[----:B------:R-:W-:Y:S01]  /*5de0*/  BPT.TRAP 0x1 ;  /* 0x000000040000795c */ /* 0x000fe20000300000 */
.L_x_116:
[----:B------:R-:W-:Y:S05]  /*5df0*/  @P0 BRA `(.L_x_117) ;  /* 0x0000000000040947 */ /* 0x000fea0003800000 */
[----:B------:R-:W-:Y:S01]  /*5e00*/  BPT.TRAP 0x1 ;  /* 0x000000040000795c */ /* 0x000fe20000300000 */
.L_x_117:
[----:B------:R-:W-:Y:S01]  /*5e10*/  R2UR UR5, R6 ;  /* 0x00000000060572ca */ /* 0x000fe200000e0000 */
[----:B------:R-:W-:Y:S01]  /*5e20*/  VIADD R20, R20, 0xffffffff ;  /* 0xffffffff14147836 */ /* 0x000fe20000000000 */
[----:B------:R-:W-:Y:S01]  /*5e30*/  R2UR UR17, R21 ;  /* 0x00000000151172ca */ /* 0x000fe200000e0000 */
[----:B------:R-:W-:Y:S01]  /*5e40*/  UIADD3 UR4, UP0, UR22, 0xf0, URZ ;  /* 0x000000f016047890 */ /* 0x000fe2000ff1e03f */
[----:B------:R-:W-:Y:S01]  /*5e50*/  R2UR UR9, R19 ;  /* 0x00000000130972ca */ /* 0x000fe200000e0000 */
[----:B------:R-:W-:Y:S01]  /*5e60*/  UIADD3 UR26, UP1, UR22, 0x1f0, URZ ;  /* 0x000001f0161a7890 */ /* 0x000fe2000ff3e03f */
[----:B------:R-:W-:Y:S01]  /*5e70*/  R2UR UR11, R17 ;  /* 0x00000000110b72ca */ /* 0x000fe200000e0000 */
[----:B------:R-:W-:Y:S01]  /*5e80*/  VIADD R6, R6, 0x1 ;  /* 0x0000000106067836 */ /* 0x000fe20000000000 */
[----:B------:R-:W-:Y:S01]  /*5e90*/  R2UR UR10, R18 ;  /* 0x00000000120a72ca */ /* 0x000fe200000e0000 */
[----:B------:R-:W-:Y:S01]  /*5ea0*/  UIADD3.X UR27, URZ, UR23, URZ, UP1, !UPT ;  /* 0x000000173f1b7290 */ /* 0x000fe20008ffe43f */
[----:B------:R-:W-:Y:S01]  /*5eb0*/  R2UR UR12, R5 ;  /* 0x00000000050c72ca */ /* 0x000fe200000e0000 */
[----:B------:R-:W-:Y:S01]  /*5ec0*/  UMOV UR6, 0x0 ;  /* 0x0000000000067882 */ /* 0x000fe20000000000 */
[----:B------:R-:W-:Y:S01]  /*5ed0*/  R2UR UR21, R16 ;  /* 0x00000000101572ca */ /* 0x000fe200000e0000 */
[----:B------:R-:W-:Y:S01]  /*5ee0*/  USHF.L.U32 UR5, UR5, 0xc, URZ ;  /* 0x0000000c05057899 */ /* 0x000fe2000800063f */
[----:B------:R-:W-:Y:S01]  /*5ef0*/  ISETP.GT.AND P3, PT, R20, 0x1, PT ;  /* 0x000000011400780c */ /* 0x000fe20003f64270 */
[----:B------:R-:W-:Y:S01]  /*5f00*/  UMOV UR7, 0x10000000 ;  /* 0x1000000000077882 */ /* 0x000fe20000000000 */
[----:B------:R-:W-:Y:S01]  /*5f10*/  ISETP.NE.AND P1, PT, R6, 0x1c, PT ;  /* 0x0000001c0600780c */ /* 0x000fe20003f25270 */
[----:B------:R-:W-:Y:S01]  /*5f20*/  ULOP3.LUT UR8, UR5, 0x800, UR15, 0xf8, !UPT ;  /* 0x0000080005087892 */ /* 0x000fe2000f8ef80f */
[----:B------:R-:W-:Y:S01]  /*5f30*/  VIADD R18, R18, 0x40 ;  /* 0x0000004012127836 */ /* 0x000fe20000000000 */
[----:B------:R-:W-:Y:S01]  /*5f40*/  UIADD3 UR16, UR17, 0x300, UR5 ;  /* 0x0000030011107890 */ /* 0x000fe2000fffe005 */
[----:B------:R-:W-:Y:S01]  /*5f50*/  SEL R11, RZ, 0x1, P1 ;  /* 0x00000001ff0b7807 */ /* 0x000fe20000800000 */
[----:B------:R-:W-:Y:S01]  /*5f60*/  UIADD3.X UR5, URZ, UR23, URZ, UP0, !UPT ;  /* 0x000000173f057290 */ /* 0x000fe200087fe43f */
[----:B------:R-:W-:Y:S01]  /*5f70*/  SEL R6, R6, RZ, P1 ;  /* 0x000000ff06067207 */ /* 0x000fe20000800000 */
[----:B------:R-:W-:Y:S01]  /*5f80*/  UIADD3 UR17, UR17, 0x1c300, UR8 ;  /* 0x0001c30011117890 */ /* 0x000fe2000fffe008 */
[----:B------:R-:W-:Y:S01]  /*5f90*/  LOP3.LUT R4, R4, R11, RZ, 0x3c, !PT ;  /* 0x0000000b04047212 */ /* 0x000fe200078e3cff */
[----:B------:R-:W-:Y:S01]  /*5fa0*/  UMOV UR25, 0x30000 ;  /* 0x0003000000197882 */ /* 0x000fe20000000000 */
[----:B------:R-:W-:-:S04]  /*5fb0*/  UMOV UR8, UR16 ;  /* 0x0000001000087c82 */ /* 0x000fc80008000000 */
[----:B------:R0:W-:Y:S02]  /*5fc0*/  UTMALDG.3D [UR8], [UR4], desc[UR6] ;  /* 0x00000608040075b4 */ /* 0x0001e40008011000 */
[----:B0-----:R-:W-:Y:S01]  /*5fd0*/  UMOV UR8, UR17 ;  /* 0x0000001100087c82 */ /* 0x001fe20008000000 */
[----:B------:R-:W-:Y:S02]  /*5fe0*/  UMOV UR11, UR21 ;  /* 0x00000015000b7c82 */ /* 0x000fe40008000000 */
[----:B------:R0:W-:Y:S02]  /*5ff0*/  UTMALDG.3D.MULTICAST [UR8], [UR26], UR25, desc[UR6] ;  /* 0x000006081a0073b4 */ /* 0x0001e40008011819 */
[----:B0-----:R-:W-:Y:S05]  /*6000*/  @P3 BRA `(.L_x_118) ;  /* 0xfffffffc00443947 */ /* 0x001fea000383ffff */
.L_x_114:
[----:B------:R-:W-:Y:S05]  /*6010*/  BSYNC B1 ;  /* 0x0000000000017941 */ /* 0x000fea0003800000 */
.L_x_113:
[----:B------:R-:W-:Y:S01]  /*6020*/  LOP3.LUT P5, RZ, R15, 0xff, RZ, 0xc0, !PT ;  /* 0x000000ff0fff7812 */ /* 0x000fe200078ac0ff */
[----:B------:R-:W-:Y:S01]  /*6030*/  VIADD R11, R12, UR13 ;  /* 0x0000000d0c0b7c36 */ /* 0x000fe20008000000 */
[----:B------:R-:W-:Y:S01]  /*6040*/  ULDC.64 UR4, c[0x0][0x650] ;  /* 0x0001940000047ab9 */ /* 0x000fe20000000a00 */
[----:B------:R-:W-:Y:S01]  /*6050*/  IMAD.U32 R6, RZ, RZ, UR13 ;  /* 0x0000000dff067e24 */ /* 0x000fe2000f8e00ff */
[----:B------:R-:W-:Y:S01]  /*6060*/  UISETP.GE.U32.AND UP0, UPT, UR13, 0x1c, UPT ;  /* 0x0000001c0d00788c */ /* 0x000fe2000bf06070 */
[----:B------:R-:W-:Y:S01]  /*6070*/  BSSY B1, `(.L_x_119) ;  /* 0x000006b000017945 */ /* 0x000fe20003800000 */
[----:B------:R-:W-:Y:S02]  /*6080*/  ISETP.GT.U32.AND P1, PT, R11, 0x1b, PT ;  /* 0x0000001b0b00780c */ /* 0x000fe40003f24070 */
[----:B------:R-:W-:Y:S02]  /*6090*/  PRMT R10, RZ, 0x7610, R10 ;  /* 0x00007610ff0a7816 */ /* 0x000fe4000000000a */
[----:B------:R-:W-:-:S02]  /*60a0*/  ISETP.LT.U32.AND P1, PT, R6, 0x1c, P1 ;  /* 0x0000001c0600780c */ /* 0x000fc40000f21070 */
[----:B------:R-:W-:Y:S01]  /*60b0*/  PLOP3.LUT P3, PT, PT, PT, UP0, 0x80, 0x0 ;  /* 0x000000000000781c */ /* 0x000fe20003f6f008 */
[----:B------:R-:W0:Y:S01]  /*60c0*/  @P5 S2R R5, SR_CgaCtaId ;  /* 0x0000000000055919 */ /* 0x000e220000008800 */
[----:B------:R-:W-:Y:S02]  /*60d0*/  @P5 MOV R4, 0x400 ;  /* 0x0000040000045802 */ /* 0x000fe40000000f00 */
[----:B------:R-:W-:Y:S02]  /*60e0*/  SEL R6, RZ, 0x1, !P1 ;  /* 0x00000001ff067807 */ /* 0x000fe40004800000 */
[----:B------:R-:W-:Y:S02]  /*60f0*/  PRMT R15, RZ, 0x7610, R15 ;  /* 0x00007610ff0f7816 */ /* 0x000fe4000000000f */
[----:B------:R-:W-:Y:S01]  /*6100*/  LOP3.LUT R13, R13, R6, RZ, 0x3c, !PT ;  /* 0x000000060d0d7212 */ /* 0x000fe200078e3cff */
[----:B------:R-:W-:Y:S01]  /*6110*/  IMAD.MOV.U32 R6, RZ, RZ, -0x1 ;  /* 0xffffffffff067424 */ /* 0x000fe200078e00ff */
[----:B0-----:R-:W-:-:S04]  /*6120*/  @P5 LEA R4, R5, R4, 0x18 ;  /* 0x0000000405045211 */ /* 0x001fc800078ec0ff */
[----:B------:R0:W-:Y:S01]  /*6130*/  @P5 SYNCS.ARRIVE.TRANS64.A1T0 RZ, [R4+URZ+0x1f8], RZ ;  /* 0x0001f8ff04ff59a7 */ /* 0x0001e2000810003f */
[----:B------:R-:W-:-:S04]  /*6140*/  IADD3 R2, P5, R2, R8, RZ ;  /* 0x0000000802027210 */ /* 0x000fc80007fbe0ff */
[----:B------:R-:W-:Y:S01]  /*6150*/  ISETP.GE.U32.AND P1, PT, R2, UR4, PT ;  /* 0x0000000402007c0c */ /* 0x000fe2000bf26070 */
[----:B------:R-:W-:Y:S01]  /*6160*/  IMAD.X R3, R3, 0x1, R0, P5 ;  /* 0x0000000103037824 */ /* 0x000fe200028e0600 */
[----:B0-----:R-:W-:-:S04]  /*6170*/  SHF.R.U32.HI R4, RZ, 0x2, R11 ;  /* 0x00000002ff047819 */ /* 0x001fc8000001160b */
[----:B------:R-:W-:Y:S01]  /*6180*/  ISETP.GE.U32.AND.EX P1, PT, R3, UR5, PT, P1 ;  /* 0x0000000503007c0c */ /* 0x000fe2000bf26110 */
[----:B------:R-:W-:-:S04]  /*6190*/  IMAD.WIDE.U32 R4, R4, 0x24924925, RZ ;  /* 0x2492492504047825 */ /* 0x000fc800078e00ff */
[----:B------:R-:W-:Y:S01]  /*61a0*/  IMAD R12, R5, -0x1c, R11 ;  /* 0xffffffe4050c7824 */ /* 0x000fe200078e020b */
[----:B------:R-:W-:Y:S01]  /*61b0*/  @P3 LOP3.LUT R13, R13, 0x1, R5, 0x78, !PT ;  /* 0x000000010d0d3812 */ /* 0x000fe200078e7805 */
[----:B------:R-:W-:Y:S02]  /*61c0*/  IMAD.MOV.U32 R4, RZ, RZ, -0x1 ;  /* 0xffffffffff047424 */ /* 0x000fe400078e00ff */
[----:B------:R-:W-:-:S04]  /*61d0*/  IMAD.MOV.U32 R5, RZ, RZ, -0x1 ;  /* 0xffffffffff057424 */ /* 0x000fc800078e00ff */
[----:B------:R-:W-:Y:S05]  /*61e0*/  @P1 BRA `(.L_x_120) ;  /* 0x00000004004c1947 */ /* 0x000fea0003800000 */
[----:B------:R-:W0:Y:S01]  /*61f0*/  S2R R17, SR_CTAID.X ;  /* 0x0000000000117919 */ /* 0x000e220000002500 */
[----:B------:R-:W-:Y:S01]  /*6200*/  ULDC.64 UR4, c[0x0][0x628] ;  /* 0x00018a0000047ab9 */ /* 0x000fe20000000a00 */
[----:B------:R-:W1:Y:S01]  /*6210*/  LDC R18, c[0x0][0x144] ;  /* 0x00005100ff127b82 */ /* 0x000e620000000800 */
[----:B------:R-:W-:Y:S01]  /*6220*/  ISETP.NE.U32.AND P1, PT, RZ, UR4, PT ;  /* 0x00000004ff007c0c */ /* 0x000fe2000bf25070 */
[----:B------:R-:W2:Y:S01]  /*6230*/  S2R R6, SR_CTAID.Y ;  /* 0x0000000000067919 */ /* 0x000ea20000002600 */
[----:B------:R-:W-:Y:S01]  /*6240*/  ULDC UR6, c[0x0][0x150] ;  /* 0x0000540000067ab9 */ /* 0x000fe20000000800 */
[----:B------:R-:W-:Y:S01]  /*6250*/  ULDC UR7, c[0x0][0x630] ;  /* 0x00018c0000077ab9 */ /* 0x000fe20000000800 */
[----:B------:R-:W-:Y:S01]  /*6260*/  ISETP.NE.AND.EX P1, PT, RZ, UR5, PT, P1 ;  /* 0x00000005ff007c0c */ /* 0x000fe2000bf25310 */
[----:B------:R-:W-:Y:S01]  /*6270*/  IMAD.MOV.U32 R4, RZ, RZ, R2 ;  /* 0x000000ffff047224 */ /* 0x000fe200078e0002 */
[----:B0-----:R-:W-:-:S05]  /*6280*/  I2FP.F32.U32 R5, R17 ;  /* 0x0000001100057245 */ /* 0x001fca0000201000 */
[----:B------:R-:W-:Y:S01]  /*6290*/  FMUL R20, R5, UR6 ;  /* 0x0000000605147c20 */ /* 0x000fe20008400000 */
[----:B------:R-:W-:-:S05]  /*62a0*/  IMAD.MOV.U32 R5, RZ, RZ, R3 ;  /* 0x000000ffff057224 */ /* 0x000fca00078e0003 */
[----:B--2---:R-:W-:Y:S05]  /*62b0*/  @!P1 BRA `(.L_x_121) ;  /* 0x0000000000289947 */ /* 0x004fea0003800000 */
[----:B------:R-:W-:Y:S02]  /*62c0*/  ULDC UR6, c[0x0][0x634] ;  /* 0x00018d0000067ab9 */ /* 0x000fe40000000800 */
[----:B------:R-:W-:-:S05]  /*62d0*/  IADD3 R5, P1, R2, UR6, RZ ;  /* 0x0000000602057c10 */ /* 0x000fca000ff3e0ff */
[----:B------:R-:W-:-:S04]  /*62e0*/  IMAD.X R19, RZ, RZ, R3, P1 ;  /* 0x000000ffff137224 */ /* 0x000fc800008e0603 */
[----:B------:R-:W-:-:S04]  /*62f0*/  IMAD.WIDE.U32 R10, R19, UR4, RZ ;  /* 0x00000004130a7c25 */ /* 0x000fc8000f8e00ff */
[----:B------:R-:W-:-:S04]  /*6300*/  IMAD.WIDE.U32 R10, P1, R5, UR5, R10 ;  /* 0x00000005050a7c25 */ /* 0x000fc8000f82000a */
[----:B------:R-:W-:-:S04]  /*6310*/  IMAD.WIDE.U32 R4, R5, UR4, RZ ;  /* 0x0000000405047c25 */ /* 0x000fc8000f8e00ff */
[----:B------:R-:W-:Y:S01]  /*6320*/  IMAD.MOV.U32 R4, RZ, RZ, R11 ;  /* 0x000000ffff047224 */ /* 0x000fe200078e000b */
[----:B------:R-:W-:Y:S01]  /*6330*/  IADD3 RZ, P3, R5, R10, RZ ;  /* 0x0000000a05ff7210 */ /* 0x000fe20007f7e0ff */
[----:B------:R-:W-:-:S04]  /*6340*/  IMAD.X R5, RZ, RZ, RZ, P1 ;  /* 0x000000ffff057224 */ /* 0x000fc800008e06ff */
[----:B------:R-:W-:-:S08]  /*6350*/  IMAD.WIDE.U32.X R4, R19, UR5, R4, P3 ;  /* 0x0000000513047c25 */ /* 0x000fd000098e0404 */
.L_x_121:
[--C-:B------:R-:W-:Y:S01]  /*6360*/  SHF.R.U64 R16, R4, UR7, R5.reuse ;  /* 0x0000000704107c19 */ /* 0x100fe20008001205 */
[----:B------:R-:W0:Y:S01]  /*6370*/  F2I.U32.TRUNC.NTZ R20, R20 ;  /* 0x0000001400147305 */ /* 0x000e22000020f000 */
[----:B------:R-:W-:Y:S01]  /*6380*/  SHF.R.U32.HI R4, RZ, UR7, R5 ;  /* 0x00000007ff047c19 */ /* 0x000fe20008011605 */
[----:B------:R-:W-:Y:S01]  /*6390*/  ULDC.64 UR4, c[0x0][0x620] ;  /* 0x0001880000047ab9 */ /* 0x000fe20000000a00 */
[----:B------:R-:W-:Y:S01]  /*63a0*/  IADD3 R11, P1, RZ, -R16, RZ ;  /* 0x80000010ff0b7210 */ /* 0x000fe20007f3e0ff */
[----:B------:R-:W-:Y:S01]  /*63b0*/  ULDC.64 UR6, c[0x0][0x640] ;  /* 0x0001900000067ab9 */ /* 0x000fe20000000a00 */
[----:B------:R-:W2:Y:S03]  /*63c0*/  LDC R21, c[0x0][0x148] ;  /* 0x00005200ff157b82 */ /* 0x000ea60000000800 */
[----:B------:R-:W-:Y:S01]  /*63d0*/  IMAD.X R4, RZ, RZ, ~R4, P1 ;  /* 0x000000ffff047224 */ /* 0x000fe200008e0e04 */
[----:B------:R-:W-:-:S03]  /*63e0*/  ISETP.NE.U32.AND P1, PT, RZ, UR6, PT ;  /* 0x00000006ff007c0c */ /* 0x000fc6000bf25070 */
[----:B------:R-:W-:Y:S01]  /*63f0*/  IMAD R10, R4, UR4, RZ ;  /* 0x00000004040a7c24 */ /* 0x000fe2000f8e02ff */
[----:B------:R-:W-:Y:S01]  /*6400*/  ISETP.NE.AND.EX P1, PT, RZ, UR7, PT, P1 ;  /* 0x00000007ff007c0c */ /* 0x000fe2000bf25310 */
[----:B------:R-:W-:Y:S01]  /*6410*/  IMAD.WIDE.U32 R4, R11, UR4, R2 ;  /* 0x000000040b047c25 */ /* 0x000fe2000f8e0002 */
[----:B------:R-:W-:-:S03]  /*6420*/  ULDC UR4, c[0x0][0x618] ;  /* 0x0001860000047ab9 */ /* 0x000fc60000000800 */
[----:B------:R-:W-:Y:S01]  /*6430*/  IMAD R11, R11, UR5, R10 ;  /* 0x000000050b0b7c24 */ /* 0x000fe2000f8e020a */
[----:B------:R-:W-:Y:S01]  /*6440*/  ULDC UR5, c[0x0][0x154] ;  /* 0x0000550000057ab9 */ /* 0x000fe20000000800 */
[----:B0-----:R-:W-:Y:S02]  /*6450*/  IMAD.MOV R10, RZ, RZ, -R20 ;  /* 0x000000ffff0a7224 */ /* 0x001fe400078e0a14 */
[----:B------:R-:W-:Y:S02]  /*6460*/  IMAD.IADD R5, R5, 0x1, R11 ;  /* 0x0000000105057824 */ /* 0x000fe400078e020b */
[----:B-1----:R-:W-:Y:S01]  /*6470*/  IMAD R17, R18, R10, R17 ;  /* 0x0000000a12117224 */ /* 0x002fe200078e0211 */
[----:B------:R-:W-:Y:S02]  /*6480*/  I2FP.F32.U32 R10, R6 ;  /* 0x00000006000a7245 */ /* 0x000fe40000201000 */
[--C-:B------:R-:W-:Y:S02]  /*6490*/  SHF.R.U64 R18, R4, UR4, R5.reuse ;  /* 0x0000000404127c19 */ /* 0x100fe40008001205 */
[----:B------:R-:W-:Y:S01]  /*64a0*/  SHF.R.U32.HI R5, RZ, UR4, R5 ;  /* 0x00000004ff057c19 */ /* 0x000fe20008011605 */
[----:B------:R-:W-:Y:S01]  /*64b0*/  FMUL R10, R10, UR5 ;  /* 0x000000050a0a7c20 */ /* 0x000fe20008400000 */
[----:B------:R-:W-:-:S02]  /*64c0*/  ULDC UR4, c[0x0][0x608] ;  /* 0x0001820000047ab9 */ /* 0x000fc40000000800 */
[--C-:B------:R-:W-:Y:S01]  /*64d0*/  SHF.R.U64 R20, R18, UR4, R5.reuse ;  /* 0x0000000412147c19 */ /* 0x100fe20008001205 */
[----:B------:R0:W1:Y:S01]  /*64e0*/  F2I.U32.TRUNC.NTZ R22, R10 ;  /* 0x0000000a00167305 */ /* 0x000062000020f000 */
[----:B------:R-:W-:Y:S01]  /*64f0*/  SHF.R.U32.HI R5, RZ, UR4, R5 ;  /* 0x00000004ff057c19 */ /* 0x000fe20008011605 */
[----:B------:R-:W-:-:S03]  /*6500*/  ULDC UR4, c[0x0][0x658] ;  /* 0x0001960000047ab9 */ /* 0x000fc60000000800 */
[--C-:B------:R-:W-:Y:S02]  /*6510*/  SHF.R.U64 R19, R20, UR4, R5.reuse ;  /* 0x0000000414137c19 */ /* 0x100fe40008001205 */
[----:B------:R-:W-:-:S03]  /*6520*/  SHF.R.U32.HI R23, RZ, UR4, R5 ;  /* 0x00000004ff177c19 */ /* 0x000fc60008011605 */
[----:B------:R-:W-:Y:S02]  /*6530*/  IMAD.MOV.U32 R4, RZ, RZ, R19 ;  /* 0x000000ffff047224 */ /* 0x000fe400078e0013 */
[----:B------:R-:W-:Y:S01]  /*6540*/  IMAD.MOV.U32 R5, RZ, RZ, R23 ;  /* 0x000000ffff057224 */ /* 0x000fe200078e0017 */
[----:B0-----:R-:W-:Y:S06]  /*6550*/  @!P1 BRA `(.L_x_122) ;  /* 0x0000000000289947 */ /* 0x001fec0003800000 */
        /* <DEDUP_REMOVED lines=10> */
.L_x_122:
[----:B------:R-:W-:Y:S01]  /*6600*/  ULDC UR4, c[0x0][0x648] ;  /* 0x0001920000047ab9 */ /* 0x000fe20000000800 */
[----:B-1----:R-:W-:Y:S01]  /*6610*/  IMAD.MOV R22, RZ, RZ, -R22 ;  /* 0x000000ffff167224 */ /* 0x002fe200078e0a16 */
[----:B------:R-:W-:Y:S01]  /*6620*/  SHF.R.U64 R5, R4, UR4, R5 ;  /* 0x0000000404057c19 */ /* 0x000fe20008001205 */
[----:B------:R-:W-:Y:S01]  /*6630*/  ULDC UR4, c[0x0][0x638] ;  /* 0x00018e0000047ab9 */ /* 0x000fe20000000800 */
[----:B------:R-:W-:Y:S01]  /*6640*/  LOP3.LUT R4, R20, UR19, RZ, 0xc0, !PT ;  /* 0x0000001314047c12 */ /* 0x000fe2000f8ec0ff */
[----:B--2---:R-:W-:Y:S01]  /*6650*/  @P4 IMAD R17, R21, R22, R6 ;  /* 0x0000001615114224 */ /* 0x004fe200078e0206 */
[----:B------:R-:W-:Y:S01]  /*6660*/  LOP3.LUT R18, R18, UR18, RZ, 0xc0, !PT ;  /* 0x0000001212127c12 */ /* 0x000fe2000f8ec0ff */
[----:B------:R-:W-:Y:S01]  /*6670*/  IMAD.MOV R6, RZ, RZ, -R5 ;  /* 0x000000ffff067224 */ /* 0x000fe200078e0a05 */
[----:B------:R-:W-:Y:S01]  /*6680*/  ULDC UR5, c[0x0][0x610] ;  /* 0x0001840000057ab9 */ /* 0x000fe20000000800 */
[----:B------:R-:W-:Y:S02]  /*6690*/  IMAD R4, R5, UR20, R4 ;  /* 0x0000001405047c24 */ /* 0x000fe4000f8e0204 */
[----:B------:R-:W-:Y:S01]  /*66a0*/  IMAD R19, R6, UR4, R19 ;  /* 0x0000000406137c24 */ /* 0x000fe2000f8e0213 */
[----:B------:R-:W-:Y:S01]  /*66b0*/  ULDC UR4, c[0x0][0x600] ;  /* 0x0001800000047ab9 */ /* 0x000fe20000000800 */
[----:B------:R-:W-:-:S02]  /*66c0*/  IMAD R17, R4, UR5, R17 ;  /* 0x0000000504117c24 */ /* 0x000fc4000f8e0211 */
[----:B------:R-:W-:Y:S02]  /*66d0*/  IMAD R6, R19, UR4, R18 ;  /* 0x0000000413067c24 */ /* 0x000fe4000f8e0212 */
[----:B------:R-:W-:Y:S02]  /*66e0*/  IMAD.MOV.U32 R10, RZ, RZ, 0x1 ;  /* 0x00000001ff0a7424 */ /* 0x000fe400078e00ff */
[----:B------:R-:W-:Y:S01]  /*66f0*/  IMAD.MOV.U32 R5, RZ, RZ, R16 ;  /* 0x000000ffff057224 */ /* 0x000fe200078e0010 */
[----:B------:R-:W-:Y:S02]  /*6700*/  SEL R4, R6, R17, !P4 ;  /* 0x0000001106047207 */ /* 0x000fe40006000000 */
[----:B------:R-:W-:-:S07]  /*6710*/  SEL R6, R17, R6, !P4 ;  /* 0x0000000611067207 */ /* 0x000fce0006000000 */
.L_x_120:
[----:B------:R-:W-:Y:S05]  /*6720*/  BSYNC B1 ;  /* 0x0000000000017941 */ /* 0x000fea0003800000 */
.L_x_119:
[----:B------:R-:W-:-:S13]  /*6730*/  LOP3.LUT P1, RZ, R10, 0xff, RZ, 0xc0, !PT ;  /* 0x000000ff0aff7812 */ /* 0x000fda000782c0ff */
[----:B------:R-:W-:Y:S05]  /*6740*/  @P1 BRA `(.L_x_123) ;  /* 0xfffffff400401947 */ /* 0x000fea000383ffff */
[----:B------:R-:W-:Y:S05]  /*6750*/  BSYNC B0 ;  /* 0x0000000000007941 */ /* 0x000fea0003800000 */
.L_x_111:
[----:B------:R-:W-:-:S03]  /*6760*/  UMOV UR4, 0xffffffff ;  /* 0xffffffff00047882 */ /* 0x000fc60000000000 */
[----:B------:R-:W-:Y:S05]  /*6770*/  BRA.DIV UR4, `(.L_x_124) ;  /* 0x0000001204ac7947 */ /* 0x000fea000b800000 */
[----:B------:R-:W-:-:S13]  /*6780*/  ELECT P0, URZ, PT ;  /* 0x00000000003f782f */ /* 0x000fda0003800000 */
.L_x_164:
[----:B------:R-:W-:Y:S04]  /*6790*/  BSSY B0, `(.L_x_125) ;  /* 0x0000103000007945 */ /* 0x000fe80003800000 */
[----:B------:R-:W-:Y:S05]  /*67a0*/  @!P0 BRA `(.L_x_126) ;  /* 0x0000001000048947 */ /* 0x000fea0003800000 */
[----:B------:R-:W-:-:S04]  /*67b0*/  LOP3.LUT R7, R7, 0x2, RZ, 0xfc, !PT ;  /* 0x0000000207077812 */ /* 0x000fc800078efcff */
[----:B------:R-:W-:-:S13]  /*67c0*/  ISETP.NE.AND P0, PT, R7, 0x3, PT ;  /* 0x000000030700780c */ /* 0x000fda0003f05270 */
[----:B------:R-:W-:Y:S05]  /*67d0*/  @!P0 BRA `(.L_x_127) ;  /* 0x0000000000048947 */ /* 0x000fea0003800000 */
[----:B------:R-:W-:Y:S01]  /*67e0*/  BPT.TRAP 0x1 ;  /* 0x000000040000795c */ /* 0x000fe20000300000 */
.L_x_127:
[----:B------:R-:W0:Y:S01]  /*67f0*/  S2R R3, SR_CgaCtaId ;  /* 0x0000000000037919 */ /* 0x000e220000008800 */
[----:B------:R-:W-:Y:S02]  /*6800*/  MOV R0, 0x400 ;  /* 0x0000040000007802 */ /* 0x000fe40000000f00 */
[----:B------:R-:W-:Y:S02]  /*6810*/  SHF.L.U32 R2, R13, 0x1f, RZ ;  /* 0x0000001f0d027819 */ /* 0x000fe400000006ff */
[----:B0-----:R-:W-:-:S05]  /*6820*/  LEA R3, R3, R0, 0x18 ;  /* 0x0000000003037211 */ /* 0x001fca00078ec0ff */
[----:B------:R-:W-:-:S04]  /*6830*/  VIADD R3, R3, 0xe0 ;  /* 0x000000e003037836 */ /* 0x000fc80000000000 */
[C---:B------:R-:W-:Y:S02]  /*6840*/  IMAD R5, R12.reuse, 0x8, R3 ;  /* 0x000000080c057824 */ /* 0x040fe400078e0203 */
[----:B------:R-:W-:Y:S02]  /*6850*/  VIADD R12, R12, 0x1 ;  /* 0x000000010c0c7836 */ /* 0x000fe40000000000 */
[----:B------:R-:W0:Y:S03]  /*6860*/  SYNCS.PHASECHK.TRANS64.TRYWAIT P0, [R5+URZ], R2 ;  /* 0x00000002050075a7 */ /* 0x000e26000800017f */
[----:B------:R-:W-:-:S04]  /*6870*/  ISETP.NE.AND P1, PT, R12, 0x1c, PT ;  /* 0x0000001c0c00780c */ /* 0x000fc80003f25270 */
[----:B------:R-:W-:Y:S02]  /*6880*/  SEL R0, RZ, 0x1, P1 ;  /* 0x00000001ff007807 */ /* 0x000fe40000800000 */
[----:B------:R-:W-:Y:S02]  /*6890*/  SEL R12, R12, RZ, P1 ;  /* 0x000000ff0c0c7207 */ /* 0x000fe40000800000 */
[----:B------:R-:W-:-:S03]  /*68a0*/  LOP3.LUT R13, R13, R0, RZ, 0x3c, !PT ;  /* 0x000000000d0d7212 */ /* 0x000fc600078e3cff */
[----:B------:R-:W-:Y:S01]  /*68b0*/  IMAD R7, R12, 0x8, R3 ;  /* 0x000000080c077824 */ /* 0x000fe200078e0203 */
[----:B------:R-:W-:Y:S01]  /*68c0*/  SHF.L.U32 R4, R13, 0x1f, RZ ;  /* 0x0000001f0d047819 */ /* 0x000fe200000006ff */
[----:B0-----:R-:W-:Y:S06]  /*68d0*/  @!P0 BRA `(.L_x_128) ;  /* 0x0000001000788947 */ /* 0x001fec0003800000 */
.L_x_165:
[----:B------:R-:W1:Y:S01]  /*68e0*/  SYNCS.PHASECHK.TRANS64.TRYWAIT P0, [R7+URZ], R4 ;  /* 0x00000004070075a7 */ /* 0x000e62000800017f */
[----:B------:R-:W-:-:S05]  /*68f0*/  VIADD R0, R12, 0x1 ;  /* 0x000000010c007836 */ /* 0x000fca0000000000 */
[----:B------:R-:W-:-:S04]  /*6900*/  ISETP.NE.AND P1, PT, R0, 0x1c, PT ;  /* 0x0000001c0000780c */ /* 0x000fc80003f25270 */
[----:B0-----:R-:W-:Y:S02]  /*6910*/  SEL R2, RZ, 0x1, P1 ;  /* 0x00000001ff027807 */ /* 0x001fe40000800000 */
[----:B------:R-:W-:Y:S02]  /*6920*/  SEL R0, R0, RZ, P1 ;  /* 0x000000ff00007207 */ /* 0x000fe40000800000 */
[----:B------:R-:W-:-:S03]  /*6930*/  LOP3.LUT R13, R13, R2, RZ, 0x3c, !PT ;  /* 0x000000020d0d7212 */ /* 0x000fc600078e3cff */
[----:B------:R-:W-:Y:S01]  /*6940*/  IMAD R6, R0, 0x8, R3 ;  /* 0x0000000800067824 */ /* 0x000fe200078e0203 */
[----:B------:R-:W-:Y:S01]  /*6950*/  SHF.L.U32 R5, R13, 0x1f, RZ ;  /* 0x0000001f0d057819 */ /* 0x000fe200000006ff */
[----:B-1----:R-:W-:Y:S06]  /*6960*/  @!P0 BRA `(.L_x_129) ;  /* 0x0000001000688947 */ /* 0x002fec0003800000 */
.L_x_166:
[----:B------:R-:W1:Y:S01]  /*6970*/  SYNCS.PHASECHK.TRANS64.TRYWAIT P0, [R6+URZ], R5 ;  /* 0x00000005060075a7 */ /* 0x000e62000800017f */
[----:B------:R-:W-:-:S05]  /*6980*/  VIADD R0, R0, 0x1 ;  /* 0x0000000100007836 */ /* 0x000fca0000000000 */
[----:B------:R-:W-:-:S04]  /*6990*/  ISETP.NE.AND P1, PT, R0, 0x1c, PT ;  /* 0x0000001c0000780c */ /* 0x000fc80003f25270 */
[----:B------:R-:W-:Y:S02]  /*69a0*/  SEL R2, RZ, 0x1, P1 ;  /* 0x00000001ff027807 */ /* 0x000fe40000800000 */
[----:B------:R-:W-:Y:S02]  /*69b0*/  SEL R0, R0, RZ, P1 ;  /* 0x000000ff00007207 */ /* 0x000fe40000800000 */
[----:B------:R-:W-:-:S03]  /*69c0*/  LOP3.LUT R13, R13, R2, RZ, 0x3c, !PT ;  /* 0x000000020d0d7212 */ /* 0x000fc600078e3cff */
[----:B0-----:R-:W-:Y:S01]  /*69d0*/  IMAD R7, R0, 0x8, R3 ;  /* 0x0000000800077824 */ /* 0x001fe200078e0203 */
[----:B------:R-:W-:Y:S01]  /*69e0*/  SHF.L.U32 R4, R13, 0x1f, RZ ;  /* 0x0000001f0d047819 */ /* 0x000fe200000006ff */
[----:B-1----:R-:W-:Y:S06]  /*69f0*/  @!P0 BRA `(.L_x_130) ;  /* 0x0000001000588947 */ /* 0x002fec0003800000 */
.L_x_167:
        /* <DEDUP_REMOVED lines=9> */
.L_x_168:
        /* <DEDUP_REMOVED lines=9> */
.L_x_169:
        /* <DEDUP_REMOVED lines=9> */
.L_x_170:
        /* <DEDUP_REMOVED lines=9> */
.L_x_171:
        /* <DEDUP_REMOVED lines=9> */
.L_x_172:
        /* <DEDUP_REMOVED lines=9> */
.L_x_173:
        /* <DEDUP_REMOVED lines=9> */
.L_x_174:
        /* <DEDUP_REMOVED lines=9> */
.L_x_175:
        /* <DEDUP_REMOVED lines=9> */
.L_x_176:
        /* <DEDUP_REMOVED lines=9> */
.L_x_177:
        /* <DEDUP_REMOVED lines=9> */
.L_x_178:
        /* <DEDUP_REMOVED lines=9> */
.L_x_179:
        /* <DEDUP_REMOVED lines=9> */
.L_x_180:
        /* <DEDUP_REMOVED lines=9> */
.L_x_181:
        /* <DEDUP_REMOVED lines=9> */
.L_x_182:
        /* <DEDUP_REMOVED lines=9> */
.L_x_183:
        /* <DEDUP_REMOVED lines=9> */
.L_x_184:
        /* <DEDUP_REMOVED lines=9> */
.L_x_185:
        /* <DEDUP_REMOVED lines=9> */
.L_x_186:
        /* <DEDUP_REMOVED lines=9> */
.L_x_187:
        /* <DEDUP_REMOVED lines=9> */
.L_x_188:
        /* <DEDUP_REMOVED lines=9> */
.L_x_189:
        /* <DEDUP_REMOVED lines=9> */
.L_x_190:
[----:B------:R-:W1:Y:S01]  /*76f0*/  SYNCS.PHASECHK.TRANS64.TRYWAIT P0, [R6+URZ], R5 ;  /* 0x00000005060075a7 */ /* 0x000e62000800017f */
[----:B------:R-:W-:-:S05]  /*7700*/  VIADD R0, R0, 0x1 ;  /* 0x0000000100007836 */ /* 0x000fca0000000000 */
[----:B------:R-:W-:-:S04]  /*7710*/  ISETP.NE.AND P1, PT, R0, 0x1c, PT ;  /* 0x0000001c0000780c */ /* 0x000fc80003f25270 */
[----:B------:R-:W-:Y:S02]  /*7720*/  SEL R2, RZ, 0x1, P1 ;  /* 0x00000001ff027807 */ /* 0x000fe40000800000 */
[----:B------:R-:W-:Y:S02]  /*7730*/  SEL R0, R0, RZ, P1 ;  /* 0x000000ff00007207 */ /* 0x000fe40000800000 */
[----:B------:R-:W-:Y:S01]  /*7740*/  LOP3.LUT R2, R13, R2, RZ, 0x3c, !PT ;  /* 0x000000020d027212 */ /* 0x000fe200078e3cff */
[----:B-1----:R-:W-:Y:S06]  /*7750*/  @!P0 BRA `(.L_x_154) ;  /* 0x0000000800e08947 */ /* 0x002fec0003800000 */
.L_x_191:
[----:B------:R-:W-:Y:S01]  /*7760*/  IMAD R3, R0, 0x8, R3 ;  /* 0x0000000800037824 */ /* 0x000fe200078e0203 */
[----:B------:R-:W-:-:S07]  /*7770*/  SHF.L.U32 R0, R2, 0x1f, RZ ;  /* 0x0000001f02007819 */ /* 0x000fce00000006ff */
.L_x_155:
[----:B--2---:R2:W3:Y:S02]  /*7780*/  SYNCS.PHASECHK.TRANS64.TRYWAIT P0, [R3+URZ], R0 ;  /* 0x00000000030075a7 */ /* 0x0044e4000800017f */
[----:B---3--:R-:W-:Y:S05]  /*7790*/  @!P0 NANOSLEEP.SYNCS 0x989680 ;  /* 0x009896800000895d */ /* 0x008fea0003900000 */
[----:B------:R-:W3:Y:S02]  /*77a0*/  @!P0 SYNCS.PHASECHK.TRANS64 P0, [R3+URZ], R0 ;  /* 0x00000000030085a7 */ /* 0x000ee4000800007f */
[----:B---3--:R-:W-:Y:S05]  /*77b0*/  @!P0 BRA `(.L_x_155) ;  /* 0xfffffffc00f08947 */ /* 0x008fea000383ffff */
.L_x_126:
[----:B------:R-:W-:Y:S05]  /*77c0*/  BSYNC B0 ;  /* 0x0000000000007941 */ /* 0x000fea0003800000 */
.L_x_125:
[----:B------:R-:W-:Y:S05]  /*77d0*/  EXIT ;  /* 0x000000000000794d */ /* 0x000fea0003800000 */
.L_x_20:
[----:B0-----:R-:W-:-:S04]  /*77e0*/  IMAD.U32 R17, RZ, RZ, UR15 ;  /* 0x0000000fff117e24 */ /* 0x001fc8000f8e00ff */
[----:B------:R0:W1:Y:S03]  /*77f0*/  SYNCS.PHASECHK.TRANS64.TRYWAIT P0, [R17+URZ+-0x8], R16 ;  /* 0xfffff810110075a7 */ /* 0x000066000800017f */
[----:B-1----:R-:W-:Y:S05]  /*7800*/  @!P0 NANOSLEEP.SYNCS 0x989680 ;  /* 0x009896800000895d */ /* 0x002fea0003900000 */
[----:B------:R-:W1:Y:S02]  /*7810*/  @!P0 SYNCS.PHASECHK.TRANS64 P0, [R17+URZ+-0x8], R16 ;  /* 0xfffff810110085a7 */ /* 0x000e64000800007f */
[----:B-1----:R-:W-:Y:S05]  /*7820*/  @!P0 BRA `(.L_x_20) ;  /* 0xfffffffc00ec8947 */ /* 0x002fea000383ffff */
[----:B------:R-:W-:Y:S05]  /*7830*/  BRA `(.L_x_156) ;  /* 0xffffffa000807947 */ /* 0x000fea000383ffff */
.L_x_25:
[----:B-1----:R-:W-:-:S04]  /*7840*/  IMAD.U32 R17, RZ, RZ, UR6 ;  /* 0x00000006ff117e24 */ /* 0x002fc8000f8e00ff */
[----:B------:R1:W4:Y:S03]  /*7850*/  SYNCS.PHASECHK.TRANS64.TRYWAIT P0, [R17+URZ], R16 ;  /* 0x00000010110075a7 */ /* 0x000326000800017f */
[----:B----4-:R-:W-:Y:S05]  /*7860*/  @!P0 NANOSLEEP.SYNCS 0x989680 ;  /* 0x009896800000895d */ /* 0x010fea0003900000 */
[----:B------:R-:W4:Y:S02]  /*7870*/  @!P0 SYNCS.PHASECHK.TRANS64 P0, [R17+URZ], R16 ;  /* 0x00000010110085a7 */ /* 0x000f24000800007f */
[----:B----4-:R-:W-:Y:S05]  /*7880*/  @!P0 BRA `(.L_x_25) ;  /* 0xfffffffc00ec8947 */ /* 0x010fea000383ffff */
[----:B------:R-:W-:Y:S05]  /*7890*/  BRA `(.L_x_24) ;  /* 0xffffffa400287947 */ /* 0x000fea000383ffff */
.L_x_31:
[----:B-1----:R-:W-:-:S04]  /*78a0*/  IMAD.U32 R19, RZ, RZ, UR9 ;  /* 0x00000009ff137e24 */ /* 0x002fc8000f8e00ff */
[----:B------:R1:W4:Y:S03]  /*78b0*/  SYNCS.PHASECHK.TRANS64.TRYWAIT P0, [R19+URZ], R18 ;  /* 0x00000012130075a7 */ /* 0x000326000800017f */
[----:B----4-:R-:W-:Y:S05]  /*78c0*/  @!P0 NANOSLEEP.SYNCS 0x989680 ;  /* 0x009896800000895d */ /* 0x010fea0003900000 */
[----:B------:R-:W4:Y:S02]  /*78d0*/  @!P0 SYNCS.PHASECHK.TRANS64 P0, [R19+URZ], R18 ;  /* 0x00000012130085a7 */ /* 0x000f24000800007f */
[----:B----4-:R-:W-:Y:S05]  /*78e0*/  @!P0 BRA `(.L_x_31) ;  /* 0xfffffffc00ec8947 */ /* 0x010fea000383ffff */
[----:B------:R-:W-:Y:S05]  /*78f0*/  BRA `(.L_x_30) ;  /* 0xffffffa8007c7947 */ /* 0x000fea000383ffff */
.L_x_39:
[----:B0-----:R-:W-:-:S04]  /*7900*/  IMAD.U32 R17, RZ, RZ, UR15 ;  /* 0x0000000fff117e24 */ /* 0x001fc8000f8e00ff */
[----:B------:R0:W1:Y:S03]  /*7910*/  SYNCS.PHASECHK.TRANS64.TRYWAIT P0, [R17+URZ+0x8], R16 ;  /* 0x00000810110075a7 */ /* 0x000066000800017f */
[----:B-1----:R-:W-:Y:S05]  /*7920*/  @!P0 NANOSLEEP.SYNCS 0x989680 ;  /* 0x009896800000895d */ /* 0x002fea0003900000 */
[----:B------:R-:W1:Y:S02]  /*7930*/  @!P0 SYNCS.PHASECHK.TRANS64 P0, [R17+URZ+0x8], R16 ;  /* 0x00000810110085a7 */ /* 0x000e64000800007f */
[----:B-1----:R-:W-:Y:S05]  /*7940*/  @!P0 BRA `(.L_x_39) ;  /* 0xfffffffc00ec8947 */ /* 0x002fea000383ffff */
[----:B------:R-:W-:Y:S05]  /*7950*/  BRA `(.L_x_157) ;  /* 0xffffffb000c87947 */ /* 0x000fea000383ffff */
.L_x_112:
[----:B------:R-:W-:Y:S01]  /*7960*/  BSSY B1, `(.L_x_158) ;  /* 0x0000006000017945 */ /* 0x000fe20003800000 */
[----:B------:R-:W-:-:S07]  /*7970*/  IMAD.MOV.U32 R10, RZ, RZ, -0x1 ;  /* 0xffffffffff0a7424 */ /* 0x000fce00078e00ff */
[----:B------:R-:W-:Y:S05]  /*7980*/  WARPSYNC.COLLECTIVE R10, `(.L_x_159) ;  /* 0x000000000a0c7348 */ /* 0x000fea0003c00000 */
[----:B------:R-:W-:Y:S02]  /*7990*/  ELECT P1, UR62, PT ;  /* 0x00000000003e782f */ /* 0x000fe40003820000 */
[----:B------:R-:W-:Y:S01]  /*79a0*/  MOV R10, UR62 ;  /* 0x0000003e000a7c02 */ /* 0x000fe20008000f00 */
[----:B------:R-:W-:Y:S10]  /*79b0*/  ENDCOLLECTIVE ;  /* 0x000000000000791b */ /* 0x000ff40003800000 */
.L_x_159:
[----:B------:R-:W-:Y:S05]  /*79c0*/  BSYNC B1 ;  /* 0x0000000000017941 */ /* 0x000fea0003800000 */
.L_x_158:
[----:B------:R-:W-:Y:S05]  /*79d0*/  BRA `(.L_x_160) ;  /* 0xffffffe000a87947 */ /* 0x000fea000383ffff */
.L_x_115:
[----:B-1----:R1:W2:Y:S02]  /*79e0*/  SYNCS.PHASECHK.TRANS64.TRYWAIT P1, [R19+URZ+0xe0], R10 ;  /* 0x0000e00a130075a7 */ /* 0x0022a4000802017f */
[----:B--2---:R-:W-:Y:S05]  /*79f0*/  @!P1 NANOSLEEP.SYNCS 0x989680 ;  /* 0x009896800000995d */ /* 0x004fea0003900000 */
[----:B------:R-:W2:Y:S02]  /*7a00*/  @!P1 SYNCS.PHASECHK.TRANS64 P1, [R19+URZ+0xe0], R10 ;  /* 0x0000e00a130095a7 */ /* 0x000ea4000802007f */
[----:B--2---:R-:W-:Y:S05]  /*7a10*/  @!P1 BRA `(.L_x_115) ;  /* 0xfffffffc00f09947 */ /* 0x004fea000383ffff */
[----:B------:R-:W-:Y:S05]  /*7a20*/  BRA `(.L_x_161) ;  /* 0xffffffe000dc7947 */ /* 0x000fea000383ffff */
.L_x_124:
[----:B------:R-:W-:Y:S01]  /*7a30*/  BSSY B0, `(.L_x_162) ;  /* 0x0000006000007945 */ /* 0x000fe20003800000 */
[----:B------:R-:W-:-:S07]  /*7a40*/  IMAD.MOV.U32 R10, RZ, RZ, -0x1 ;  /* 0xffffffffff0a7424 */ /* 0x000fce00078e00ff */
[----:B------:R-:W-:Y:S05]  /*7a50*/  WARPSYNC.COLLECTIVE R10, `(.L_x_163) ;  /* 0x000000000a0c7348 */ /* 0x000fea0003c00000 */
[----:B------:R-:W-:Y:S02]  /*7a60*/  ELECT P1, UR62, PT ;  /* 0x00000000003e782f */ /* 0x000fe40003820000 */
[----:B------:R-:W-:Y:S01]  /*7a70*/  MOV R10, UR62 ;  /* 0x0000003e000a7c02 */ /* 0x000fe20008000f00 */
[----:B------:R-:W-:Y:S10]  /*7a80*/  ENDCOLLECTIVE ;  /* 0x000000000000791b */ /* 0x000ff40003800000 */
.L_x_163:
[----:B------:R-:W-:Y:S05]  /*7a90*/  BSYNC B0 ;  /* 0x0000000000007941 */ /* 0x000fea0003800000 */
.L_x_162:
[----:B------:R-:W-:Y:S01]  /*7aa0*/  PLOP3.LUT P0, PT, P1, PT, PT, 0x80, 0x0 ;  /* 0x000000000000781c */ /* 0x000fe20000f0f070 */
[----:B------:R-:W-:-:S12]  /*7ab0*/  BRA `(.L_x_164) ;  /* 0xffffffec00347947 */ /* 0x000fd8000383ffff */
.L_x_128:
[----:B0-----:R0:W1:Y:S02]  /*7ac0*/  SYNCS.PHASECHK.TRANS64.TRYWAIT P0, [R5+URZ], R2 ;  /* 0x00000002050075a7 */ /* 0x001064000800017f */
[----:B-1----:R-:W-:Y:S05]  /*7ad0*/  @!P0 NANOSLEEP.SYNCS 0x989680 ;  /* 0x009896800000895d */ /* 0x002fea0003900000 */
[----:B------:R-:W1:Y:S02]  /*7ae0*/  @!P0 SYNCS.PHASECHK.TRANS64 P0, [R5+URZ], R2 ;  /* 0x00000002050085a7 */ /* 0x000e64000800007f */
[----:B-1----:R-:W-:Y:S05]  /*7af0*/  @!P0 BRA `(.L_x_128) ;  /* 0xfffffffc00f08947 */ /* 0x002fea000383ffff */
[----:B------:R-:W-:Y:S05]  /*7b00*/  BRA `(.L_x_165) ;  /* 0xffffffec00747947 */ /* 0x000fea000383ffff */
.L_x_129:
[----:B0-----:R0:W1:Y:S02]  /*7b10*/  SYNCS.PHASECHK.TRANS64.TRYWAIT P0, [R7+URZ], R4 ;  /* 0x00000004070075a7 */ /* 0x001064000800017f */
[----:B-1----:R-:W-:Y:S05]  /*7b20*/  @!P0 NANOSLEEP.SYNCS 0x989680 ;  /* 0x009896800000895d */ /* 0x002fea0003900000 */
[----:B------:R-:W1:Y:S02]  /*7b30*/  @!P0 SYNCS.PHASECHK.TRANS64 P0, [R7+URZ], R4 ;  /* 0x00000004070085a7 */ /* 0x000e64000800007f */
[----:B-1----:R-:W-:Y:S05]  /*7b40*/  @!P0 BRA `(.L_x_129) ;  /* 0xfffffffc00f08947 */ /* 0x002fea000383ffff */
[----:B------:R-:W-:Y:S05]  /*7b50*/  BRA `(.L_x_166) ;  /* 0xffffffec00847947 */ /* 0x000fea000383ffff */
.L_x_130:
[----:B0-----:R0:W1:Y:S02]  /*7b60*/  SYNCS.PHASECHK.TRANS64.TRYWAIT P0, [R6+URZ], R5 ;  /* 0x00000005060075a7 */ /* 0x001064000800017f */
[----:B-1----:R-:W-:Y:S05]  /*7b70*/  @!P0 NANOSLEEP.SYNCS 0x989680 ;  /* 0x009896800000895d */ /* 0x002fea0003900000 */
[----:B------:R-:W1:Y:S02]  /*7b80*/  @!P0 SYNCS.PHASECHK.TRANS64 P0, [R6+URZ], R5 ;  /* 0x00000005060085a7 */ /* 0x000e64000800007f */
[----:B-1----:R-:W-:Y:S05]  /*7b90*/  @!P0 BRA `(.L_x_130) ;  /* 0xfffffffc00f08947 */ /* 0x002fea000383ffff */
[----:B------:R-:W-:Y:S05]  /*7ba0*/  BRA `(.L_x_167) ;  /* 0xffffffec00947947 */ /* 0x000fea000383ffff */
.L_x_131:
[----:B0-----:R0:W1:Y:S02]  /*7bb0*/  SYNCS.PHASECHK.TRANS64.TRYWAIT P0, [R7+URZ], R4 ;  /* 0x00000004070075a7 */ /* 0x001064000800017f */
[----:B-1----:R-:W-:Y:S05]  /*7bc0*/  @!P0 NANOSLEEP.SYNCS 0x989680 ;  /* 0x009896800000895d */ /* 0x002fea0003900000 */
[----:B------:R-:W1:Y:S02]  /*7bd0*/  @!P0 SYNCS.PHASECHK.TRANS64 P0, [R7+URZ], R4 ;  /* 0x00000004070085a7 */ /* 0x000e64000800007f */
[----:B-1----:R-:W-:Y:S05]  /*7be0*/  @!P0 BRA `(.L_x_131) ;  /* 0xfffffffc00f08947 */ /* 0x002fea000383ffff */
[----:B------:R-:W-:Y:S05]  /*7bf0*/  BRA `(.L_x_168) ;  /* 0xffffffec00a47947 */ /* 0x000fea000383ffff */
.L_x_132:
[----:B0-----:R0:W1:Y:S02]  /*7c00*/  SYNCS.PHASECHK.TRANS64.TRYWAIT P0, [R6+URZ], R5 ;  /* 0x00000005060075a7 */ /* 0x001064000800017f */
[----:B-1----:R-:W-:Y:S05]  /*7c10*/  @!P0 NANOSLEEP.SYNCS 0x989680 ;  /* 0x009896800000895d */ /* 0x002fea0003900000 */
[----:B------:R-:W1:Y:S02]  /*7c20*/  @!P0 SYNCS.PHASECHK.TRANS64 P0, [R6+URZ], R5 ;  /* 0x00000005060085a7 */ /* 0x000e64000800007f */
[----:B-1----:R-:W-:Y:S05]  /*7c30*/  @!P0 BRA `(.L_x_132) ;  /* 0xfffffffc00f08947 */ /* 0x002fea000383ffff */
[----:B------:R-:W-:Y:S05]  /*7c40*/  BRA `(.L_x_169) ;  /* 0xffffffec00b47947 */ /* 0x000fea000383ffff */
.L_x_133:
[----:B0-----:R0:W1:Y:S02]  /*7c50*/  SYNCS.PHASECHK.TRANS64.TRYWAIT P0, [R7+URZ], R4 ;  /* 0x00000004070075a7 */ /* 0x001064000800017f */
[----:B-1----:R-:W-:Y:S05]  /*7c60*/  @!P0 NANOSLEEP.SYNCS 0x989680 ;  /* 0x009896800000895d */ /* 0x002fea0003900000 */
[----:B------:R-:W1:Y:S02]  /*7c70*/  @!P0 SYNCS.PHASECHK.TRANS64 P0, [R7+URZ], R4 ;  /* 0x00000004070085a7 */ /* 0x000e64000800007f */
[----:B-1----:R-:W-:Y:S05]  /*7c80*/  @!P0 BRA `(.L_x_133) ;  /* 0xfffffffc00f08947 */ /* 0x002fea000383ffff */
[----:B------:R-:W-:Y:S05]  /*7c90*/  BRA `(.L_x_170) ;  /* 0xffffffec00c47947 */ /* 0x000fea000383ffff */
.L_x_134:
[----:B0-----:R0:W1:Y:S02]  /*7ca0*/  SYNCS.PHASECHK.TRANS64.TRYWAIT P0, [R6+URZ], R5 ;  /* 0x00000005060075a7 */ /* 0x001064000800017f */
[----:B-1----:R-:W-:Y:S05]  /*7cb0*/  @!P0 NANOSLEEP.SYNCS 0x989680 ;  /* 0x009896800000895d */ /* 0x002fea0003900000 */
[----:B------:R-:W1:Y:S02]  /*7cc0*/  @!P0 SYNCS.PHASECHK.TRANS64 P0, [R6+URZ], R5 ;  /* 0x00000005060085a7 */ /* 0x000e64000800007f */
[----:B-1----:R-:W-:Y:S05]  /*7cd0*/  @!P0 BRA `(.L_x_134) ;  /* 0xfffffffc00f08947 */ /* 0x002fea000383ffff */
[----:B------:R-:W-:Y:S05]  /*7ce0*/  BRA `(.L_x_171) ;  /* 0xffffffec00d47947 */ /* 0x000fea000383ffff */
.L_x_135:
[----:B0-----:R0:W1:Y:S02]  /*7cf0*/  SYNCS.PHASECHK.TRANS64.TRYWAIT P0, [R7+URZ], R4 ;  /* 0x00000004070075a7 */ /* 0x001064000800017f */
[----:B-1----:R-:W-:Y:S05]  /*7d00*/  @!P0 NANOSLEEP.SYNCS 0x989680 ;  /* 0x009896800000895d */ /* 0x002fea0003900000 */
[----:B------:R-:W1:Y:S02]  /*7d10*/  @!P0 SYNCS.PHASECHK.TRANS64 P0, [R7+URZ], R4 ;  /* 0x00000004070085a7 */ /* 0x000e64000800007f */
[----:B-1----:R-:W-:Y:S05]  /*7d20*/  @!P0 BRA `(.L_x_135) ;  /* 0xfffffffc00f08947 */ /* 0x002fea000383ffff */
[----:B------:R-:W-:Y:S05]  /*7d30*/  BRA `(.L_x_172) ;  /* 0xffffffec00e47947 */ /* 0x000fea000383ffff */
.L_x_136:
[----:B0-----:R0:W1:Y:S02]  /*7d40*/  SYNCS.PHASECHK.TRANS64.TRYWAIT P0, [R6+URZ], R5 ;  /* 0x00000005060075a7 */ /* 0x001064000800017f */
[----:B-1----:R-:W-:Y:S05]  /*7d50*/  @!P0 NANOSLEEP.SYNCS 0x989680 ;  /* 0x009896800000895d */ /* 0x002fea0003900000 */
[----:B------:R-:W1:Y:S02]  /*7d60*/  @!P0 SYNCS.PHASECHK.TRANS64 P0, [R6+URZ], R5 ;  /* 0x00000005060085a7 */ /* 0x000e64000800007f */
[----:B-1----:R-:W-:Y:S05]  /*7d70*/  @!P0 BRA `(.L_x_136) ;  /* 0xfffffffc00f08947 */ /* 0x002fea000383ffff */
[----:B------:R-:W-:Y:S05]  /*7d80*/  BRA `(.L_x_173) ;  /* 0xffffffec00f47947 */ /* 0x000fea000383ffff */
.L_x_137:
[----:B0-----:R0:W1:Y:S02]  /*7d90*/  SYNCS.PHASECHK.TRANS64.TRYWAIT P0, [R7+URZ], R4 ;  /* 0x00000004070075a7 */ /* 0x001064000800017f */
[----:B-1----:R-:W-:Y:S05]  /*7da0*/  @!P0 NANOSLEEP.SYNCS 0x989680 ;  /* 0x009896800000895d */ /* 0x002fea0003900000 */
[----:B------:R-:W1:Y:S02]  /*7db0*/  @!P0 SYNCS.PHASECHK.TRANS64 P0, [R7+URZ], R4 ;  /* 0x00000004070085a7 */ /* 0x000e64000800007f */
[----:B-1----:R-:W-:Y:S05]  /*7dc0*/  @!P0 BRA `(.L_x_137) ;  /* 0xfffffffc00f08947 */ /* 0x002fea000383ffff */
[----:B------:R-:W-:Y:S05]  /*7dd0*/  BRA `(.L_x_174) ;  /* 0xfffffff000047947 */ /* 0x000fea000383ffff */
.L_x_138:
[----:B0-----:R0:W1:Y:S02]  /*7de0*/  SYNCS.PHASECHK.TRANS64.TRYWAIT P0, [R6+URZ], R5 ;  /* 0x00000005060075a7 */ /* 0x001064000800017f */
[----:B-1----:R-:W-:Y:S05]  /*7df0*/  @!P0 NANOSLEEP.SYNCS 0x989680 ;  /* 0x009896800000895d */ /* 0x002fea0003900000 */
[----:B------:R-:W1:Y:S02]  /*7e00*/  @!P0 SYNCS.PHASECHK.TRANS64 P0, [R6+URZ], R5 ;  /* 0x00000005060085a7 */ /* 0x000e64000800007f */
[----:B-1----:R-:W-:Y:S05]  /*7e10*/  @!P0 BRA `(.L_x_138) ;  /* 0xfffffffc00f08947 */ /* 0x002fea000383ffff */
[----:B------:R-:W-:Y:S05]  /*7e20*/  BRA `(.L_x_175) ;  /* 0xfffffff000147947 */ /* 0x000fea000383ffff */
.L_x_139:
[----:B0-----:R0:W1:Y:S02]  /*7e30*/  SYNCS.PHASECHK.TRANS64.TRYWAIT P0, [R7+URZ], R4 ;  /* 0x00000004070075a7 */ /* 0x001064000800017f */
[----:B-1----:R-:W-:Y:S05]  /*7e40*/  @!P0 NANOSLEEP.SYNCS 0x989680 ;  /* 0x009896800000895d */ /* 0x002fea0003900000 */
[----:B------:R-:W1:Y:S02]  /*7e50*/  @!P0 SYNCS.PHASECHK.TRANS64 P0, [R7+URZ], R4 ;  /* 0x00000004070085a7 */ /* 0x000e64000800007f */
[----:B-1----:R-:W-:Y:S05]  /*7e60*/  @!P0 BRA `(.L_x_139) ;  /* 0xfffffffc00f08947 */ /* 0x002fea000383ffff */
[----:B------:R-:W-:Y:S05]  /*7e70*/  BRA `(.L_x_176) ;  /* 0xfffffff000247947 */ /* 0x000fea000383ffff */
.L_x_140:
[----:B0-----:R0:W1:Y:S02]  /*7e80*/  SYNCS.PHASECHK.TRANS64.TRYWAIT P0, [R6+URZ], R5 ;  /* 0x00000005060075a7 */ /* 0x001064000800017f */
[----:B-1----:R-:W-:Y:S05]  /*7e90*/  @!P0 NANOSLEEP.SYNCS 0x989680 ;  /* 0x009896800000895d */ /* 0x002fea0003900000 */
[----:B------:R-:W1:Y:S02]  /*7ea0*/  @!P0 SYNCS.PHASECHK.TRANS64 P0, [R6+URZ], R5 ;  /* 0x00000005060085a7 */ /* 0x000e64000800007f */
[----:B-1----:R-:W-:Y:S05]  /*7eb0*/  @!P0 BRA `(.L_x_140) ;  /* 0xfffffffc00f08947 */ /* 0x002fea000383ffff */
[----:B------:R-:W-:Y:S05]  /*7ec0*/  BRA `(.L_x_177) ;  /* 0xfffffff000347947 */ /* 0x000fea000383ffff */
.L_x_141:
[----:B0-----:R0:W1:Y:S02]  /*7ed0*/  SYNCS.PHASECHK.TRANS64.TRYWAIT P0, [R7+URZ], R4 ;  /* 0x00000004070075a7 */ /* 0x001064000800017f */
[----:B-1----:R-:W-:Y:S05]  /*7ee0*/  @!P0 NANOSLEEP.SYNCS 0x989680 ;  /* 0x009896800000895d */ /* 0x002fea0003900000 */
[----:B------:R-:W1:Y:S02]  /*7ef0*/  @!P0 SYNCS.PHASECHK.TRANS64 P0, [R7+URZ], R4 ;  /* 0x00000004070085a7 */ /* 0x000e64000800007f */
[----:B-1----:R-:W-:Y:S05]  /*7f00*/  @!P0 BRA `(.L_x_141) ;  /* 0xfffffffc00f08947 */ /* 0x002fea000383ffff */
[----:B------:R-:W-:Y:S05]  /*7f10*/  BRA `(.L_x_178) ;  /* 0xfffffff000447947 */ /* 0x000fea000383ffff */
.L_x_142:
[----:B0-----:R0:W1:Y:S02]  /*7f20*/  SYNCS.PHASECHK.TRANS64.TRYWAIT P0, [R6+URZ], R5 ;  /* 0x00000005060075a7 */ /* 0x001064000800017f */
[----:B-1----:R-:W-:Y:S05]  /*7f30*/  @!P0 NANOSLEEP.SYNCS 0x989680 ;  /* 0x009896800000895d */ /* 0x002fea0003900000 */
[----:B------:R-:W1:Y:S02]  /*7f40*/  @!P0 SYNCS.PHASECHK.TRANS64 P0, [R6+URZ], R5 ;  /* 0x00000005060085a7 */ /* 0x000e64000800007f */
[----:B-1----:R-:W-:Y:S05]  /*7f50*/  @!P0 BRA `(.L_x_142) ;  /* 0xfffffffc00f08947 */ /* 0x002fea000383ffff */
[----:B------:R-:W-:Y:S05]  /*7f60*/  BRA `(.L_x_179) ;  /* 0xfffffff000547947 */ /* 0x000fea000383ffff */
.L_x_143:
[----:B0-----:R0:W1:Y:S02]  /*7f70*/  SYNCS.PHASECHK.TRANS64.TRYWAIT P0, [R7+URZ], R4 ;  /* 0x00000004070075a7 */ /* 0x001064000800017f */
[----:B-1----:R-:W-:Y:S05]  /*7f80*/  @!P0 NANOSLEEP.SYNCS 0x989680 ;  /* 0x009896800000895d */ /* 0x002fea0003900000 */
[----:B------:R-:W1:Y:S02]  /*7f90*/  @!P0 SYNCS.PHASECHK.TRANS64 P0, [R7+URZ], R4 ;  /* 0x00000004070085a7 */ /* 0x000e64000800007f */
[----:B-1----:R-:W-:Y:S05]  /*7fa0*/  @!P0 BRA `(.L_x_143) ;  /* 0xfffffffc00f08947 */ /* 0x002fea000383ffff */
[----:B------:R-:W-:Y:S05]  /*7fb0*/  BRA `(.L_x_180) ;  /* 0xfffffff000647947 */ /* 0x000fea000383ffff */
.L_x_144:
[----:B0-----:R0:W1:Y:S02]  /*7fc0*/  SYNCS.PHASECHK.TRANS64.TRYWAIT P0, [R6+URZ], R5 ;  /* 0x00000005060075a7 */ /* 0x001064000800017f */
[----:B-1----:R-:W-:Y:S05]  /*7fd0*/  @!P0 NANOSLEEP.SYNCS 0x989680 ;  /* 0x009896800000895d */ /* 0x002fea0003900000 */
[----:B------:R-:W1:Y:S02]  /*7fe0*/  @!P0 SYNCS.PHASECHK.TRANS64 P0, [R6+URZ], R5 ;  /* 0x00000005060085a7 */ /* 0x000e64000800007f */
[----:B-1----:R-:W-:Y:S05]  /*7ff0*/  @!P0 BRA `(.L_x_144) ;  /* 0xfffffffc00f08947 */ /* 0x002fea000383ffff */
[----:B------:R-:W-:Y:S05]  /*8000*/  BRA `(.L_x_181) ;  /* 0xfffffff000747947 */ /* 0x000fea000383ffff */
.L_x_145:
[----:B0-----:R0:W1:Y:S02]  /*8010*/  SYNCS.PHASECHK.TRANS64.TRYWAIT P0, [R7+URZ], R4 ;  /* 0x00000004070075a7 */ /* 0x001064000800017f */
[----:B-1----:R-:W-:Y:S05]  /*8020*/  @!P0 NANOSLEEP.SYNCS 0x989680 ;  /* 0x009896800000895d */ /* 0x002fea0003900000 */
[----:B------:R-:W1:Y:S02]  /*8030*/  @!P0 SYNCS.PHASECHK.TRANS64 P0, [R7+URZ], R4 ;  /* 0x00000004070085a7 */ /* 0x000e64000800007f */
[----:B-1----:R-:W-:Y:S05]  /*8040*/  @!P0 BRA `(.L_x_145) ;  /* 0xfffffffc00f08947 */ /* 0x002fea000383ffff */
[----:B------:R-:W-:Y:S05]  /*8050*/  BRA `(.L_x_182) ;  /* 0xfffffff000847947 */ /* 0x000fea000383ffff */
.L_x_146:
[----:B0-----:R0:W1:Y:S02]  /*8060*/  SYNCS.PHASECHK.TRANS64.TRYWAIT P0, [R6+URZ], R5 ;  /* 0x00000005060075a7 */ /* 0x001064000800017f */
[----:B-1----:R-:W-:Y:S05]  /*8070*/  @!P0 NANOSLEEP.SYNCS 0x989680 ;  /* 0x009896800000895d */ /* 0x002fea0003900000 */
[----:B------:R-:W1:Y:S02]  /*8080*/  @!P0 SYNCS.PHASECHK.TRANS64 P0, [R6+URZ], R5 ;  /* 0x00000005060085a7 */ /* 0x000e64000800007f */
[----:B-1----:R-:W-:Y:S05]  /*8090*/  @!P0 BRA `(.L_x_146) ;  /* 0xfffffffc00f08947 */ /* 0x002fea000383ffff */
[----:B------:R-:W-:Y:S05]  /*80a0*/  BRA `(.L_x_183) ;  /* 0xfffffff000947947 */ /* 0x000fea000383ffff */
.L_x_147:
[----:B0-----:R0:W1:Y:S02]  /*80b0*/  SYNCS.PHASECHK.TRANS64.TRYWAIT P0, [R7+URZ], R4 ;  /* 0x00000004070075a7 */ /* 0x001064000800017f */
[----:B-1----:R-:W-:Y:S05]  /*80c0*/  @!P0 NANOSLEEP.SYNCS 0x989680 ;  /* 0x009896800000895d */ /* 0x002fea0003900000 */
[----:B------:R-:W1:Y:S02]  /*80d0*/  @!P0 SYNCS.PHASECHK.TRANS64 P0, [R7+URZ], R4 ;  /* 0x00000004070085a7 */ /* 0x000e64000800007f */
[----:B-1----:R-:W-:Y:S05]  /*80e0*/  @!P0 BRA `(.L_x_147) ;  /* 0xfffffffc00f08947 */ /* 0x002fea000383ffff */
[----:B------:R-:W-:Y:S05]  /*80f0*/  BRA `(.L_x_184) ;  /* 0xfffffff000a47947 */ /* 0x000fea000383ffff */
.L_x_148:
[----:B0-----:R0:W1:Y:S02]  /*8100*/  SYNCS.PHASECHK.TRANS64.TRYWAIT P0, [R6+URZ], R5 ;  /* 0x00000005060075a7 */ /* 0x001064000800017f */
[----:B-1----:R-:W-:Y:S05]  /*8110*/  @!P0 NANOSLEEP.SYNCS 0x989680 ;  /* 0x009896800000895d */ /* 0x002fea0003900000 */
[----:B------:R-:W1:Y:S02]  /*8120*/  @!P0 SYNCS.PHASECHK.TRANS64 P0, [R6+URZ], R5 ;  /* 0x00000005060085a7 */ /* 0x000e64000800007f */
[----:B-1----:R-:W-:Y:S05]  /*8130*/  @!P0 BRA `(.L_x_148) ;  /* 0xfffffffc00f08947 */ /* 0x002fea000383ffff */
[----:B------:R-:W-:Y:S05]  /*8140*/  BRA `(.L_x_185) ;  /* 0xfffffff000b47947 */ /* 0x000fea000383ffff */
.L_x_149:
[----:B0-----:R0:W1:Y:S02]  /*8150*/  SYNCS.PHASECHK.TRANS64.TRYWAIT P0, [R7+URZ], R4 ;  /* 0x00000004070075a7 */ /* 0x001064000800017f */
[----:B-1----:R-:W-:Y:S05]  /*8160*/  @!P0 NANOSLEEP.SYNCS 0x989680 ;  /* 0x009896800000895d */ /* 0x002fea0003900000 */
[----:B------:R-:W1:Y:S02]  /*8170*/  @!P0 SYNCS.PHASECHK.TRANS64 P0, [R7+URZ], R4 ;  /* 0x00000004070085a7 */ /* 0x000e64000800007f */
[----:B-1----:R-:W-:Y:S05]  /*8180*/  @!P0 BRA `(.L_x_149) ;  /* 0xfffffffc00f08947 */ /* 0x002fea000383ffff */
[----:B------:R-:W-:Y:S05]  /*8190*/  BRA `(.L_x_186) ;  /* 0xfffffff000c47947 */ /* 0x000fea000383ffff */
.L_x_150:
[----:B0-----:R0:W1:Y:S02]  /*81a0*/  SYNCS.PHASECHK.TRANS64.TRYWAIT P0, [R6+URZ], R5 ;  /* 0x00000005060075a7 */ /* 0x001064000800017f */
[----:B-1----:R-:W-:Y:S05]  /*81b0*/  @!P0 NANOSLEEP.SYNCS 0x989680 ;  /* 0x009896800000895d */ /* 0x002fea0003900000 */
[----:B------:R-:W1:Y:S02]  /*81c0*/  @!P0 SYNCS.PHASECHK.TRANS64 P0, [R6+URZ], R5 ;  /* 0x00000005060085a7 */ /* 0x000e64000800007f */
[----:B-1----:R-:W-:Y:S05]  /*81d0*/  @!P0 BRA `(.L_x_150) ;  /* 0xfffffffc00f08947 */ /* 0x002fea000383ffff */
[----:B------:R-:W-:Y:S05]  /*81e0*/  BRA `(.L_x_187) ;  /* 0xfffffff000d47947 */ /* 0x000fea000383ffff */
.L_x_151:
[----:B0-----:R0:W1:Y:S02]  /*81f0*/  SYNCS.PHASECHK.TRANS64.TRYWAIT P0, [R7+URZ], R4 ;  /* 0x00000004070075a7 */ /* 0x001064000800017f */
[----:B-1----:R-:W-:Y:S05]  /*8200*/  @!P0 NANOSLEEP.SYNCS 0x989680 ;  /* 0x009896800000895d */ /* 0x002fea0003900000 */
[----:B------:R-:W1:Y:S02]  /*8210*/  @!P0 SYNCS.PHASECHK.TRANS64 P0, [R7+URZ], R4 ;  /* 0x00000004070085a7 */ /* 0x000e64000800007f */
[----:B-1----:R-:W-:Y:S05]  /*8220*/  @!P0 BRA `(.L_x_151) ;  /* 0xfffffffc00f08947 */ /* 0x002fea000383ffff */
[----:B------:R-:W-:Y:S05]  /*8230*/  BRA `(.L_x_188) ;  /* 0xfffffff000e47947 */ /* 0x000fea000383ffff */
.L_x_152:
[----:B0-----:R0:W1:Y:S02]  /*8240*/  SYNCS.PHASECHK.TRANS64.TRYWAIT P0, [R6+URZ], R5 ;  /* 0x00000005060075a7 */ /* 0x001064000800017f */
[----:B-1----:R-:W-:Y:S05]  /*8250*/  @!P0 NANOSLEEP.SYNCS 0x989680 ;  /* 0x009896800000895d */ /* 0x002fea0003900000 */
[----:B------:R-:W1:Y:S02]  /*8260*/  @!P0 SYNCS.PHASECHK.TRANS64 P0, [R6+URZ], R5 ;  /* 0x00000005060085a7 */ /* 0x000e64000800007f */
[----:B-1----:R-:W-:Y:S05]  /*8270*/  @!P0 BRA `(.L_x_152) ;  /* 0xfffffffc00f08947 */ /* 0x002fea000383ffff */
[----:B------:R-:W-:Y:S05]  /*8280*/  BRA `(.L_x_189) ;  /* 0xfffffff000f47947 */ /* 0x000fea000383ffff */
.L_x_153:
[----:B0-----:R0:W1:Y:S02]  /*8290*/  SYNCS.PHASECHK.TRANS64.TRYWAIT P0, [R7+URZ], R4 ;  /* 0x00000004070075a7 */ /* 0x001064000800017f */
[----:B-1----:R-:W-:Y:S05]  /*82a0*/  @!P0 NANOSLEEP.SYNCS 0x989680 ;  /* 0x009896800000895d */ /* 0x002fea0003900000 */
[----:B------:R-:W1:Y:S02]  /*82b0*/  @!P0 SYNCS.PHASECHK.TRANS64 P0, [R7+URZ], R4 ;  /* 0x00000004070085a7 */ /* 0x000e64000800007f */
[----:B-1----:R-:W-:Y:S05]  /*82c0*/  @!P0 BRA `(.L_x_153) ;  /* 0xfffffffc00f08947 */ /* 0x002fea000383ffff */
[----:B------:R-:W-:Y:S05]  /*82d0*/  BRA `(.L_x_190) ;  /* 0xfffffff400047947 */ /* 0x000fea000383ffff */
.L_x_154:
[----:B-1----:R1:W2:Y:S02]  /*82e0*/  SYNCS.PHASECHK.TRANS64.TRYWAIT P0, [R6+URZ], R5 ;  /* 0x00000005060075a7 */ /* 0x0022a4000800017f */
[----:B--2---:R-:W-:Y:S05]  /*82f0*/  @!P0 NANOSLEEP.SYNCS 0x989680 ;  /* 0x009896800000895d */ /* 0x004fea0003900000 */
[----:B------:R-:W2:Y:S02]  /*8300*/  @!P0 SYNCS.PHASECHK.TRANS64 P0, [R6+URZ], R5 ;  /* 0x00000005060085a7 */ /* 0x000ea4000800007f */
[----:B--2---:R-:W-:Y:S05]  /*8310*/  @!P0 BRA `(.L_x_154) ;  /* 0xfffffffc00f08947 */ /* 0x004fea000383ffff */
[----:B------:R-:W-:Y:S05]  /*8320*/  BRA `(.L_x_191) ;  /* 0xfffffff4000c7947 */ /* 0x000fea000383ffff */
.L_x_192:
[----:B------:R-:W-:-:S00]  /*8330*/  BRA `(.L_x_192) ;  /* 0xfffffffc00fc7947 */ /* 0x000fc0000383ffff */
[----:B------:R-:W-:-:S00]  /*8340*/  NOP ;  /* 0x0000000000007918 */ /* 0x000fc00000000000 */
        /* <DEDUP_REMOVED lines=11> */
.L_x_193:


//--------------------- .nv.shared._ZN7cutlass13device_kernelINS_4gemm6kernel13GemmUniversalIN4cute5tupleIJiiiiEEENS1_10collective13CollectiveMmaINS1_37MainloopSm90TmaGmmaWarpSpecializedFP8ILi28ENS5_IJNS4_1CILi2EEENSA_ILi1EEESC_EEENS1_32KernelTmaWarpSpecializedPingpongEEENS5_IJNSA_ILi64EEESG_SG_EEENS_12float_e4m3_tENS5_IJlSC_lEEESI_SJ_NS4_8TiledMMAINS4_8MMA_AtomIJNS4_4SM904GMMA30MMA_64x64x32_F32E4M3E4M3_SS_TNILNSN_7ScaleInE1ELSP_1EEEEEENS4_6LayoutINS5_IJSC_SC_SC_EEENS5_IJNSA_ILi0EEESU_SU_EEEEENS5_IJNS4_10UnderscoreESX_SX_EEEEENS4_13SM90_TMA_LOADENS4_14ComposedLayoutINS4_7SwizzleILi2ELi4ELi3EEENS4_18smem_ptr_flag_bitsILi8EEENSS_INS5_IJNSA_ILi8EEESG_EEENS5_IJSG_SC_EEEEEEEvNS4_8identityENS4_23SM90_TMA_LOAD_MULTICASTES1A_vS1B_EENS_8epilogue10collective6detail29Sm90TmaWarpSpecializedAdapterINS1F_15DefaultEpilogueISI_SJ_SJ_NS1E_6thread17LinearCombinationISI_Li1EffLNS1J_9ScaleType4KindE0ELNS_15FloatRoundStyleE2ESI_EENS1_15EpilogueDefaultEEEEEvvEEEEvNT_6ParamsE --------------------------
	.section	.nv.shared._ZN7cutlass13device_kernelINS_4gemm6kernel13GemmUniversalIN4cute5tupleIJiiiiEEENS1_10collective13CollectiveMmaINS1_37MainloopSm90TmaGmmaWarpSpecializedFP8ILi28ENS5_IJNS4_1CILi2EEENSA_ILi1EEESC_EEENS1_32KernelTmaWarpSpecializedPingpongEEENS5_IJNSA_ILi64EEESG_SG_EEENS_12float_e4m3_tENS5_IJlSC_lEEESI_SJ_NS4_8TiledMMAINS4_8MMA_AtomIJNS4_4SM904GMMA30MMA_64x64x32_F32E4M3E4M3_SS_TNILNSN_7ScaleInE1ELSP_1EEEEEENS4_6LayoutINS5_IJSC_SC_SC_EEENS5_IJNSA_ILi0EEESU_SU_EEEEENS5_IJNS4_10UnderscoreESX_SX_EEEEENS4_13SM90_TMA_LOADENS4_14ComposedLayoutINS4_7SwizzleILi2ELi4ELi3EEENS4_18smem_ptr_flag_bitsILi8EEENSS_INS5_IJNSA_ILi8EEESG_EEENS5_IJSG_SC_EEEEEEEvNS4_8identityENS4_23SM90_TMA_LOAD_MULTICASTES1A_vS1B_EENS_8epilogue10collective6detail29Sm90TmaWarpSpecializedAdapterINS1F_15DefaultEpilogueISI_SJ_SJ_NS1E_6thread17LinearCombinationISI_Li1EffLNS1J_9ScaleType4KindE0ELNS_15FloatRoundStyleE2ESI_EENS1_15EpilogueDefaultEEEEEvvEEEEvNT_6ParamsE,"aw",@nobits
	.sectionflags	@""
	.align	16
	.zero		1024


//--------------------- .nv.shared.reserved.0     --------------------------
	.section	.nv.shared.reserved.0,"aw",@nobits
	.weak		__nv_reservedSMEM_offset_0_alias
	.size		__nv_reservedSMEM_offset_0_alias, 0, 0
	.other		__nv_reservedSMEM_offset_0_alias,@"STO_CUDA_RESERVED_SHARED STV_DEFAULT"
__nv_reservedSMEM_offset_0_alias:
	.zero		0


//--------------------- .nv.global                --------------------------
	.section	.nv.global,"aw",@nobits
.nv.global:
	.type		_ZN40_INTERNAL_1d79b518_4_k_cu_78353292_205544cute1_E,@object
	.size		_ZN40_INTERNAL_1d79b518_4_k_cu_78353292_205544cute1_E,(_ZN40_INTERNAL_1d79b518_4_k_cu_78353292_205544cuda3std3__45__cpo6cbeginE - _ZN40_INTERNAL_1d79b518_4_k_cu_78353292_205544cute1_E)
_ZN40_INTERNAL_1d79b518_4_k_cu_78353292_205544cute1_E:
	.zero		1
	.type		_ZN40_INTERNAL_1d79b518_4_k_cu_78353292_205544cuda3std3__45__cpo6cbeginE,@object
	.size		_ZN40_INTERNAL_1d79b518_4_k_cu_78353292_205544cuda3std3__45__cpo6cbeginE,(_ZN40_INTERNAL_1d79b518_4_k_cu_78353292_205544cuda3std3__48in_placeE - _ZN40_INTERNAL_1d79b518_4_k_cu_78353292_205544cuda3std3__45__cpo6cbeginE)
_ZN40_INTERNAL_1d79b518_4_k_cu_78353292_205544cuda3std3__45__cpo6cbeginE:
	.zero		1
	.type		_ZN40_INTERNAL_1d79b518_4_k_cu_78353292_205544cuda3std3__48in_placeE,@object
	.size		_ZN40_INTERNAL_1d79b518_4_k_cu_78353292_205544cuda3std3__48in_placeE,(_ZN40_INTERNAL_1d79b518_4_k_cu_78353292_205544cuda3std6ranges3__45__cpo9iter_moveE - _ZN40_INTERNAL_1d79b518_4_k_cu_78353292_205544cuda3std3__48in_placeE)
_ZN40_INTERNAL_1d79b518_4_k_cu_78353292_205544cuda3std3__48in_placeE:
	.zero		1
	.type		_ZN40_INTERNAL_1d79b518_4_k_cu_78353292_205544cuda3std6ranges3__45__cpo9iter_moveE,@object
	.size		_ZN40_INTERNAL_1d79b518_4_k_cu_78353292_205544cuda3std6ranges3__45__cpo9iter_moveE,(_ZN40_INTERNAL_1d79b518_4_k_cu_78353292_205544cuda3std3__45__cpo5beginE - _ZN40_INTERNAL_1d79b518_4_k_cu_78353292_205544cuda3std6ranges3__45__cpo9iter_moveE)
_ZN40_INTERNAL_1d79b518_4_k_cu_78353292_205544cuda3std6ranges3__45__cpo9iter_moveE:
	.zero		1
	.type		_ZN40_INTERNAL_1d79b518_4_k_cu_78353292_205544cuda3std3__45__cpo5beginE,@object
	.size		_ZN40_INTERNAL_1d79b518_4_k_cu_78353292_205544cuda3std3__45__cpo5beginE,(_ZN40_INTERNAL_1d79b518_4_k_cu_78353292_205544cuda3std3__442_GLOBAL__N__1d79b518_4_k_cu_78353292_205546ignoreE - _ZN40_INTERNAL_1d79b518_4_k_cu_78353292_205544cuda3std3__45__cpo5beginE)
_ZN40_INTERNAL_1d79b518_4_k_cu_78353292_205544cuda3std3__45__cpo5beginE:
	.zero		1
	.type		_ZN40_INTERNAL_1d79b518_4_k_cu_78353292_205544cuda3std3__442_GLOBAL__N__1d79b518_4_k_cu_78353292_205546ignoreE,@object
	.size		_ZN40_INTERNAL_1d79b518_4_k_cu_78353292_205544cuda3std3__442_GLOBAL__N__1d79b518_4_k_cu_78353292_205546ignoreE,(_ZN40_INTERNAL_1d79b518_4_k_cu_78353292_205544cute7productE - _ZN40_INTERNAL_1d79b518_4_k_cu_78353292_205544cuda3std3__442_GLOBAL__N__1d79b518_4_k_cu_78353292_205546ignoreE)
_ZN40_INTERNAL_1d79b518_4_k_cu_78353292_205544cuda3std3__442_GLOBAL__N__1d79b518_4_k_cu_78353292_205546ignoreE:
	.zero		1
	.type		_ZN40_INTERNAL_1d79b518_4_k_cu_78353292_205544cute7productE,@object
	.size		_ZN40_INTERNAL_1d79b518_4_k_cu_78353292_205544cute7productE,(_ZN40_INTERNAL_1d79b518_4_k_cu_78353292_205544cuda3std3__45__cpo3endE - _ZN40_INTERNAL_1d79b518_4_k_cu_78353292_205544cute7productE)
_ZN40_INTERNAL_1d79b518_4_k_cu_78353292_205544cute7productE:
	.zero		1
	.type		_ZN40_INTERNAL_1d79b518_4_k_cu_78353292_205544cuda3std3__45__cpo3endE,@object
	.size		_ZN40_INTERNAL_1d79b518_4_k_cu_78353292_205544cuda3std3__45__cpo3endE,(_ZN40_INTERNAL_1d79b518_4_k_cu_78353292_205544cuda3std3__419piecewise_constructE - _ZN40_INTERNAL_1d79b518_4_k_cu_78353292_205544cuda3std3__45__cpo3endE)
_ZN40_INTERNAL_1d79b518_4_k_cu_78353292_205544cuda3std3__45__cpo3endE:
	.zero		1
	.type		_ZN40_INTERNAL_1d79b518_4_k_cu_78353292_205544cuda3std3__419piecewise_constructE,@object
	.size		_ZN40_INTERNAL_1d79b518_4_k_cu_78353292_205544cuda3std3__419piecewise_constructE,(_ZN40_INTERNAL_1d79b518_4_k_cu_78353292_205544cuda3std3__45__cpo4cendE - _ZN40_INTERNAL_1d79b518_4_k_cu_78353292_205544cuda3std3__419piecewise_constructE)
_ZN40_INTERNAL_1d79b518_4_k_cu_78353292_205544cuda3std3__419piecewise_constructE:
	.zero		1
	.type		_ZN40_INTERNAL_1d79b518_4_k_cu_78353292_205544cuda3std3__45__cpo4cendE,@object
	.size		_ZN40_INTERNAL_1d79b518_4_k_cu_78353292_205544cuda3std3__45__cpo4cendE,(_ZN40_INTERNAL_1d79b518_4_k_cu_78353292_205544cuda3std6ranges3__45__cpo4swapE - _ZN40_INTERNAL_1d79b518_4_k_cu_78353292_205544cuda3std3__45__cpo4cendE)
_ZN40_INTERNAL_1d79b518_4_k_cu_78353292_205544cuda3std3__45__cpo4cendE:
	.zero		1
	.type		_ZN40_INTERNAL_1d79b518_4_k_cu_78353292_205544cuda3std6ranges3__45__cpo4swapE,@object
	.size		_ZN40_INTERNAL_1d79b518_4_k_cu_78353292_205544cuda3std6ranges3__45__cpo4swapE,(.L_7 - _ZN40_INTERNAL_1d79b518_4_k_cu_78353292_205544cuda3std6ranges3__45__cpo4swapE)
_ZN40_INTERNAL_1d79b518_4_k_cu_78353292_205544cuda3std6ranges3__45__cpo4swapE:
	.zero		1
.L_7:


//--------------------- .nv.constant0._ZN7cutlass13device_kernelINS_4gemm6kernel13GemmUniversalIN4cute5tupleIJiiiiEEENS1_10collective13CollectiveMmaINS1_37MainloopSm90TmaGmmaWarpSpecializedFP8ILi28ENS5_IJNS4_1CILi2EEENSA_ILi1EEESC_EEENS1_32KernelTmaWarpSpecializedPingpongEEENS5_IJNSA_ILi64EEESG_SG_EEENS_12float_e4m3_tENS5_IJlSC_lEEESI_SJ_NS4_8TiledMMAINS4_8MMA_AtomIJNS4_4SM904GMMA30MMA_64x64x32_F32E4M3E4M3_SS_TNILNSN_7ScaleInE1ELSP_1EEEEEENS4_6LayoutINS5_IJSC_SC_SC_EEENS5_IJNSA_ILi0EEESU_SU_EEEEENS5_IJNS4_10UnderscoreESX_SX_EEEEENS4_13SM90_TMA_LOADENS4_14ComposedLayoutINS4_7SwizzleILi2ELi4ELi3EEENS4_18smem_ptr_flag_bitsILi8EEENSS_INS5_IJNSA_ILi8EEESG_EEENS5_IJSG_SC_EEEEEEEvNS4_8identityENS4_23SM90_TMA_LOAD_MULTICASTES1A_vS1B_EENS_8epilogue10collective6detail29Sm90TmaWarpSpecializedAdapterINS1F_15DefaultEpilogueISI_SJ_SJ_NS1E_6thread17LinearCombinationISI_Li1EffLNS1J_9ScaleType4KindE0ELNS_15FloatRoundStyleE2ESI_EENS1_15EpilogueDefaultEEEEEvvEEEEvNT_6ParamsE --------------------------
	.section	.nv.constant0._ZN7cutlass13device_kernelINS_4gemm6kernel13GemmUniversalIN4cute5tupleIJiiiiEEENS1_10collective13CollectiveMmaINS1_37MainloopSm90TmaGmmaWarpSpecializedFP8ILi28ENS5_IJNS4_1CILi2EEENSA_ILi1EEESC_EEENS1_32KernelTmaWarpSpecializedPingpongEEENS5_IJNSA_ILi64EEESG_SG_EEENS_12float_e4m3_tENS5_IJlSC_lEEESI_SJ_NS4_8TiledMMAINS4_8MMA_AtomIJNS4_4SM904GMMA30MMA_64x64x32_F32E4M3E4M3_SS_TNILNSN_7ScaleInE1ELSP_1EEEEEENS4_6LayoutINS5_IJSC_SC_SC_EEENS5_IJNSA_ILi0EEESU_SU_EEEEENS5_IJNS4_10UnderscoreESX_SX_EEEEENS4_13SM90_TMA_LOADENS4_14ComposedLayoutINS4_7SwizzleILi2ELi4ELi3EEENS4_18smem_ptr_flag_bitsILi8EEENSS_INS5_IJNSA_ILi8EEESG_EEENS5_IJSG_SC_EEEEEEEvNS4_8identityENS4_23SM90_TMA_LOAD_MULTICASTES1A_vS1B_EENS_8epilogue10collective6detail29Sm90TmaWarpSpecializedAdapterINS1F_15DefaultEpilogueISI_SJ_SJ_NS1E_6thread17LinearCombinationISI_Li1EffLNS1J_9ScaleType4KindE0ELNS_15FloatRoundStyleE2ESI_EENS1_15EpilogueDefaultEEEEEvvEEEEvNT_6ParamsE,"a",@progbits
	.sectionflags	@""
	.align	4
.nv.constant0._ZN7cutlass13device_kernelINS_4gemm6kernel13GemmUniversalIN4cute5tupleIJiiiiEEENS1_10collective13CollectiveMmaINS1_37MainloopSm90TmaGmmaWarpSpecializedFP8ILi28ENS5_IJNS4_1CILi2EEENSA_ILi1EEESC_EEENS1_32KernelTmaWarpSpecializedPingpongEEENS5_IJNSA_ILi64EEESG_SG_EEENS_12float_e4m3_tENS5_IJlSC_lEEESI_SJ_NS4_8TiledMMAINS4_8MMA_AtomIJNS4_4SM904GMMA30MMA_64x64x32_F32E4M3E4M3_SS_TNILNSN_7ScaleInE1ELSP_1EEEEEENS4_6LayoutINS5_IJSC_SC_SC_EEENS5_IJNSA_ILi0EEESU_SU_EEEEENS5_IJNS4_10UnderscoreESX_SX_EEEEENS4_13SM90_TMA_LOADENS4_14ComposedLayoutINS4_7SwizzleILi2ELi4ELi3EEENS4_18smem_ptr_flag_bitsILi8EEENSS_INS5_IJNSA_ILi8EEESG_EEENS5_IJSG_SC_EEEEEEEvNS4_8identityENS4_23SM90_TMA_LOAD_MULTICASTES1A_vS1B_EENS_8epilogue10collective6detail29Sm90TmaWarpSpecializedAdapterINS1F_15DefaultEpilogueISI_SJ_SJ_NS1E_6thread17LinearCombinationISI_Li1EffLNS1J_9ScaleType4KindE0ELNS_15FloatRoundStyleE2ESI_EENS1_15EpilogueDefaultEEEEEvvEEEEvNT_6ParamsE:
	.zero		1664


//--------------------- SYMBOLS --------------------------

	.type		.nv.reservedSmem.offset0,@object
	.size		.nv.reservedSmem.offset0,0x4
